//
// Generated by NVIDIA NVVM Compiler
//
// Compiler Build ID: CL-36424714
// Cuda compilation tools, release 13.0, V13.0.88
// Based on NVVM 20.0.0
//

.version 9.0
.target sm_100
.address_size 64

	// .globl	_Z23kogge_stone_scan_kernelPfS_j
.extern .func  (.param .b32 func_retval0) vprintf
(
	.param .b64 vprintf_param_0,
	.param .b64 vprintf_param_1
)
;
.extern .shared .align 16 .b8 buffer[];
.extern .shared .align 16 .b8 shared_mem[];
.global .align 1 .b8 $str[31] = {66, 117, 102, 102, 101, 114, 32, 97, 102, 116, 101, 114, 32, 114, 101, 100, 117, 99, 116, 105, 111, 110, 32, 116, 114, 101, 101, 58, 10, 91};
.global .align 1 .b8 $str$1[5] = {37, 46, 50, 102};
.global .align 1 .b8 $str$2[3] = {44, 32};
.global .align 1 .b8 $str$3[3] = {93, 10};

.visible .entry _Z23kogge_stone_scan_kernelPfS_j(
	.param .u64 .ptr .align 1 _Z23kogge_stone_scan_kernelPfS_j_param_0,
	.param .u64 .ptr .align 1 _Z23kogge_stone_scan_kernelPfS_j_param_1,
	.param .u32 _Z23kogge_stone_scan_kernelPfS_j_param_2
)
{
	.reg .pred 	%p<7>;
	.reg .b32 	%r<16>;
	.reg .b32 	%f<11>;
	.reg .b64 	%rd<9>;

	ld.param.u64 	%rd1, [_Z23kogge_stone_scan_kernelPfS_j_param_0];
	ld.param.u64 	%rd2, [_Z23kogge_stone_scan_kernelPfS_j_param_1];
	ld.param.u32 	%r6, [_Z23kogge_stone_scan_kernelPfS_j_param_2];
	mov.u32 	%r1, %tid.x;
	setp.ge.u32 	%p1, %r1, %r6;
	shl.b32 	%r7, %r1, 2;
	mov.u32 	%r8, buffer;
	add.s32 	%r2, %r8, %r7;
	@%p1 bra 	$L__BB0_2;
	cvta.to.global.u64 	%rd3, %rd1;
	mul.wide.u32 	%rd4, %r1, 4;
	add.s64 	%rd5, %rd3, %rd4;
	ld.global.f32 	%f4, [%rd5];
	st.shared.f32 	[%r2], %f4;
	bra.uni 	$L__BB0_3;
$L__BB0_2:
	mov.b32 	%r9, 0;
	st.shared.u32 	[%r2], %r9;
$L__BB0_3:
	mov.u32 	%r3, %ntid.x;
	setp.lt.u32 	%p2, %r3, 2;
	@%p2 bra 	$L__BB0_10;
	mov.b32 	%r15, 1;
$L__BB0_5:
	bar.sync 	0;
	setp.lt.u32 	%p3, %r1, %r15;
	@%p3 bra 	$L__BB0_7;
	ld.shared.f32 	%f6, [%r2];
	sub.s32 	%r11, %r1, %r15;
	shl.b32 	%r12, %r11, 2;
	add.s32 	%r14, %r8, %r12;
	ld.shared.f32 	%f7, [%r14];
	add.f32 	%f10, %f6, %f7;
$L__BB0_7:
	setp.lt.u32 	%p4, %r1, %r15;
	bar.sync 	0;
	@%p4 bra 	$L__BB0_9;
	st.shared.f32 	[%r2], %f10;
$L__BB0_9:
	shl.b32 	%r15, %r15, 1;
	setp.lt.u32 	%p5, %r15, %r3;
	@%p5 bra 	$L__BB0_5;
$L__BB0_10:
	setp.ge.u32 	%p6, %r1, %r6;
	@%p6 bra 	$L__BB0_12;
	ld.shared.f32 	%f8, [%r2];
	cvta.to.global.u64 	%rd6, %rd2;
	mul.wide.u32 	%rd7, %r1, 4;
	add.s64 	%rd8, %rd6, %rd7;
	st.global.f32 	[%rd8], %f8;
$L__BB0_12:
	ret;

}
	// .globl	_Z45kogge_stone_scan_kernel_with_double_bufferingPfS_j
.visible .entry _Z45kogge_stone_scan_kernel_with_double_bufferingPfS_j(
	.param .u64 .ptr .align 1 _Z45kogge_stone_scan_kernel_with_double_bufferingPfS_j_param_0,
	.param .u64 .ptr .align 1 _Z45kogge_stone_scan_kernel_with_double_bufferingPfS_j_param_1,
	.param .u32 _Z45kogge_stone_scan_kernel_with_double_bufferingPfS_j_param_2
)
{
	.reg .pred 	%p<6>;
	.reg .b32 	%r<37>;
	.reg .b32 	%f<9>;
	.reg .b64 	%rd<9>;

	ld.param.u64 	%rd1, [_Z45kogge_stone_scan_kernel_with_double_bufferingPfS_j_param_0];
	ld.param.u64 	%rd2, [_Z45kogge_stone_scan_kernel_with_double_bufferingPfS_j_param_1];
	ld.param.u32 	%r9, [_Z45kogge_stone_scan_kernel_with_double_bufferingPfS_j_param_2];
	shl.b32 	%r10, %r9, 2;
	mov.u32 	%r36, shared_mem;
	add.s32 	%r34, %r36, %r10;
	mov.u32 	%r2, %tid.x;
	setp.ge.u32 	%p1, %r2, %r9;
	@%p1 bra 	$L__BB1_2;
	cvta.to.global.u64 	%rd3, %rd1;
	mul.wide.u32 	%rd4, %r2, 4;
	add.s64 	%rd5, %rd3, %rd4;
	ld.global.f32 	%f4, [%rd5];
	shl.b32 	%r16, %r2, 2;
	mov.u32 	%r17, shared_mem;
	add.s32 	%r18, %r17, %r16;
	st.shared.f32 	[%r18], %f4;
	bra.uni 	$L__BB1_3;
$L__BB1_2:
	shl.b32 	%r12, %r2, 2;
	add.s32 	%r14, %r36, %r12;
	mov.b32 	%r15, 0;
	st.shared.u32 	[%r14], %r15;
$L__BB1_3:
	mov.u32 	%r3, %ntid.x;
	setp.lt.u32 	%p2, %r3, 2;
	@%p2 bra 	$L__BB1_9;
	mov.u32 	%r35, shared_mem;
	mov.b32 	%r33, 1;
$L__BB1_5:
	mov.u32 	%r36, %r34;
	bar.sync 	0;
	setp.lt.u32 	%p3, %r2, %r33;
	@%p3 bra 	$L__BB1_7;
	shl.b32 	%r22, %r2, 2;
	add.s32 	%r23, %r35, %r22;
	ld.shared.f32 	%f5, [%r23];
	sub.s32 	%r24, %r2, %r33;
	shl.b32 	%r25, %r24, 2;
	add.s32 	%r26, %r35, %r25;
	ld.shared.f32 	%f6, [%r26];
	add.f32 	%f8, %f5, %f6;
	bra.uni 	$L__BB1_8;
$L__BB1_7:
	shl.b32 	%r27, %r2, 2;
	add.s32 	%r28, %r35, %r27;
	ld.shared.f32 	%f8, [%r28];
$L__BB1_8:
	shl.b32 	%r29, %r2, 2;
	add.s32 	%r30, %r36, %r29;
	st.shared.f32 	[%r30], %f8;
	shl.b32 	%r33, %r33, 1;
	setp.lt.u32 	%p4, %r33, %r3;
	mov.u32 	%r34, %r35;
	mov.u32 	%r35, %r36;
	@%p4 bra 	$L__BB1_5;
$L__BB1_9:
	setp.ge.u32 	%p5, %r2, %r9;
	@%p5 bra 	$L__BB1_11;
	shl.b32 	%r31, %r2, 2;
	add.s32 	%r32, %r36, %r31;
	ld.shared.f32 	%f7, [%r32];
	cvta.to.global.u64 	%rd6, %rd2;
	mul.wide.u32 	%rd7, %r2, 4;
	add.s64 	%rd8, %rd6, %rd7;
	st.global.f32 	[%rd8], %f7;
$L__BB1_11:
	ret;

}
	// .globl	_Z22brent_kung_scan_kernelPfS_j
.visible .entry _Z22brent_kung_scan_kernelPfS_j(
	.param .u64 .ptr .align 1 _Z22brent_kung_scan_kernelPfS_j_param_0,
	.param .u64 .ptr .align 1 _Z22brent_kung_scan_kernelPfS_j_param_1,
	.param .u32 _Z22brent_kung_scan_kernelPfS_j_param_2
)
{
	.local .align 8 .b8 	__local_depot2[8];
	.reg .b64 	%SP;
	.reg .b64 	%SPL;
	.reg .pred 	%p<35>;
	.reg .b32 	%r<144>;
	.reg .b32 	%f<27>;
	.reg .b64 	%rd<90>;
	.reg .b64 	%fd<16>;

	mov.u64 	%SPL, __local_depot2;
	cvta.local.u64 	%SP, %SPL;
	ld.param.u64 	%rd4, [_Z22brent_kung_scan_kernelPfS_j_param_0];
	ld.param.u64 	%rd5, [_Z22brent_kung_scan_kernelPfS_j_param_1];
	ld.param.u32 	%r34, [_Z22brent_kung_scan_kernelPfS_j_param_2];
	add.u64 	%rd6, %SP, 0;
	add.u64 	%rd1, %SPL, 0;
	mov.u32 	%r1, %tid.x;
	shl.b32 	%r2, %r1, 1;
	setp.ge.u32 	%p1, %r2, %r34;
	shl.b32 	%r35, %r1, 3;
	mov.u32 	%r36, buffer;
	add.s32 	%r3, %r36, %r35;
	@%p1 bra 	$L__BB2_3;
	cvta.to.global.u64 	%rd7, %rd4;
	mul.wide.u32 	%rd8, %r2, 4;
	add.s64 	%rd2, %rd7, %rd8;
	ld.global.f32 	%f1, [%rd2];
	st.shared.f32 	[%r3], %f1;
	add.s32 	%r37, %r2, 1;
	setp.ge.u32 	%p2, %r37, %r34;
	@%p2 bra 	$L__BB2_3;
	ld.global.f32 	%f2, [%rd2+4];
	st.shared.f32 	[%r3+4], %f2;
$L__BB2_3:
	bar.sync 	0;
	mov.u32 	%r143, %ntid.x;
	add.s32 	%r5, %r2, 2;
	mov.b32 	%r137, 1;
$L__BB2_4:
	mul.lo.s32 	%r7, %r5, %r137;
	add.s32 	%r39, %r7, -1;
	setp.ge.u32 	%p3, %r39, %r34;
	@%p3 bra 	$L__BB2_6;
	sub.s32 	%r40, %r7, %r137;
	shl.b32 	%r41, %r40, 2;
	add.s32 	%r43, %r36, %r41;
	ld.shared.f32 	%f3, [%r43+-4];
	shl.b32 	%r44, %r137, 2;
	add.s32 	%r45, %r43, %r44;
	ld.shared.f32 	%f4, [%r45+-4];
	add.f32 	%f5, %f3, %f4;
	st.shared.f32 	[%r45+-4], %f5;
$L__BB2_6:
	bar.sync 	0;
	shl.b32 	%r137, %r137, 1;
	setp.le.u32 	%p4, %r137, %r143;
	@%p4 bra 	$L__BB2_4;
	setp.ne.s32 	%p5, %r1, 0;
	@%p5 bra 	$L__BB2_50;
	mov.u64 	%rd9, $str;
	cvta.global.u64 	%rd10, %rd9;
	{ // callseq 0, 0
	.param .b64 param0;
	st.param.b64 	[param0], %rd10;
	.param .b64 param1;
	st.param.b64 	[param1], 0;
	.param .b32 retval0;
	call.uni (retval0), 
	vprintf, 
	(
	param0, 
	param1
	);
	ld.param.b32 	%r46, [retval0];
	} // callseq 0
	setp.eq.s32 	%p6, %r34, 0;
	@%p6 bra 	$L__BB2_49;
	add.s32 	%r9, %r34, -1;
	and.b32  	%r10, %r34, 7;
	setp.lt.u32 	%p7, %r34, 8;
	mov.b32 	%r141, 0;
	@%p7 bra 	$L__BB2_28;
	add.s32 	%r138, %r36, 16;
	and.b32  	%r141, %r34, -8;
	mov.b32 	%r139, 0;
	mov.u64 	%rd11, $str$1;
	mov.u64 	%rd14, $str$2;
$L__BB2_11:
	.pragma "nounroll";
	ld.shared.f32 	%f6, [%r138+-16];
	cvt.f64.f32 	%fd1, %f6;
	st.local.f64 	[%rd1], %fd1;
	cvta.global.u64 	%rd12, %rd11;
	{ // callseq 1, 0
	.param .b64 param0;
	st.param.b64 	[param0], %rd12;
	.param .b64 param1;
	st.param.b64 	[param1], %rd6;
	.param .b32 retval0;
	call.uni (retval0), 
	vprintf, 
	(
	param0, 
	param1
	);
	ld.param.b32 	%r52, [retval0];
	} // callseq 1
	setp.ge.u32 	%p8, %r139, %r9;
	@%p8 bra 	$L__BB2_13;
	cvta.global.u64 	%rd15, %rd14;
	{ // callseq 2, 0
	.param .b64 param0;
	st.param.b64 	[param0], %rd15;
	.param .b64 param1;
	st.param.b64 	[param1], 0;
	.param .b32 retval0;
	call.uni (retval0), 
	vprintf, 
	(
	param0, 
	param1
	);
	ld.param.b32 	%r54, [retval0];
	} // callseq 2
$L__BB2_13:
	ld.shared.f32 	%f7, [%r138+-12];
	cvt.f64.f32 	%fd2, %f7;
	st.local.f64 	[%rd1], %fd2;
	cvta.global.u64 	%rd17, %rd11;
	{ // callseq 3, 0
	.param .b64 param0;
	st.param.b64 	[param0], %rd17;
	.param .b64 param1;
	st.param.b64 	[param1], %rd6;
	.param .b32 retval0;
	call.uni (retval0), 
	vprintf, 
	(
	param0, 
	param1
	);
	ld.param.b32 	%r56, [retval0];
	} // callseq 3
	add.s32 	%r14, %r139, 1;
	setp.ge.u32 	%p9, %r14, %r9;
	@%p9 bra 	$L__BB2_15;
	cvta.global.u64 	%rd20, %rd14;
	{ // callseq 4, 0
	.param .b64 param0;
	st.param.b64 	[param0], %rd20;
	.param .b64 param1;
	st.param.b64 	[param1], 0;
	.param .b32 retval0;
	call.uni (retval0), 
	vprintf, 
	(
	param0, 
	param1
	);
	ld.param.b32 	%r58, [retval0];
	} // callseq 4
$L__BB2_15:
	ld.shared.f32 	%f8, [%r138+-8];
	cvt.f64.f32 	%fd3, %f8;
	st.local.f64 	[%rd1], %fd3;
	cvta.global.u64 	%rd22, %rd11;
	{ // callseq 5, 0
	.param .b64 param0;
	st.param.b64 	[param0], %rd22;
	.param .b64 param1;
	st.param.b64 	[param1], %rd6;
	.param .b32 retval0;
	call.uni (retval0), 
	vprintf, 
	(
	param0, 
	param1
	);
	ld.param.b32 	%r60, [retval0];
	} // callseq 5
	add.s32 	%r15, %r14, 1;
	setp.ge.u32 	%p10, %r15, %r9;
	@%p10 bra 	$L__BB2_17;
	cvta.global.u64 	%rd25, %rd14;
	{ // callseq 6, 0
	.param .b64 param0;
	st.param.b64 	[param0], %rd25;
	.param .b64 param1;
	st.param.b64 	[param1], 0;
	.param .b32 retval0;
	call.uni (retval0), 
	vprintf, 
	(
	param0, 
	param1
	);
	ld.param.b32 	%r62, [retval0];
	} // callseq 6
$L__BB2_17:
	ld.shared.f32 	%f9, [%r138+-4];
	cvt.f64.f32 	%fd4, %f9;
	st.local.f64 	[%rd1], %fd4;
	cvta.global.u64 	%rd27, %rd11;
	{ // callseq 7, 0
	.param .b64 param0;
	st.param.b64 	[param0], %rd27;
	.param .b64 param1;
	st.param.b64 	[param1], %rd6;
	.param .b32 retval0;
	call.uni (retval0), 
	vprintf, 
	(
	param0, 
	param1
	);
	ld.param.b32 	%r64, [retval0];
	} // callseq 7
	add.s32 	%r16, %r15, 1;
	setp.ge.u32 	%p11, %r16, %r9;
	@%p11 bra 	$L__BB2_19;
	cvta.global.u64 	%rd30, %rd14;
	{ // callseq 8, 0
	.param .b64 param0;
	st.param.b64 	[param0], %rd30;
	.param .b64 param1;
	st.param.b64 	[param1], 0;
	.param .b32 retval0;
	call.uni (retval0), 
	vprintf, 
	(
	param0, 
	param1
	);
	ld.param.b32 	%r66, [retval0];
	} // callseq 8
$L__BB2_19:
	ld.shared.f32 	%f10, [%r138];
	cvt.f64.f32 	%fd5, %f10;
	st.local.f64 	[%rd1], %fd5;
	cvta.global.u64 	%rd32, %rd11;
	{ // callseq 9, 0
	.param .b64 param0;
	st.param.b64 	[param0], %rd32;
	.param .b64 param1;
	st.param.b64 	[param1], %rd6;
	.param .b32 retval0;
	call.uni (retval0), 
	vprintf, 
	(
	param0, 
	param1
	);
	ld.param.b32 	%r68, [retval0];
	} // callseq 9
	add.s32 	%r17, %r16, 1;
	setp.ge.u32 	%p12, %r17, %r9;
	@%p12 bra 	$L__BB2_21;
	cvta.global.u64 	%rd35, %rd14;
	{ // callseq 10, 0
	.param .b64 param0;
	st.param.b64 	[param0], %rd35;
	.param .b64 param1;
	st.param.b64 	[param1], 0;
	.param .b32 retval0;
	call.uni (retval0), 
	vprintf, 
	(
	param0, 
	param1
	);
	ld.param.b32 	%r70, [retval0];
	} // callseq 10
$L__BB2_21:
	ld.shared.f32 	%f11, [%r138+4];
	cvt.f64.f32 	%fd6, %f11;
	st.local.f64 	[%rd1], %fd6;
	cvta.global.u64 	%rd37, %rd11;
	{ // callseq 11, 0
	.param .b64 param0;
	st.param.b64 	[param0], %rd37;
	.param .b64 param1;
	st.param.b64 	[param1], %rd6;
	.param .b32 retval0;
	call.uni (retval0), 
	vprintf, 
	(
	param0, 
	param1
	);
	ld.param.b32 	%r72, [retval0];
	} // callseq 11
	add.s32 	%r18, %r17, 1;
	setp.ge.u32 	%p13, %r18, %r9;
	@%p13 bra 	$L__BB2_23;
	cvta.global.u64 	%rd40, %rd14;
	{ // callseq 12, 0
	.param .b64 param0;
	st.param.b64 	[param0], %rd40;
	.param .b64 param1;
	st.param.b64 	[param1], 0;
	.param .b32 retval0;
	call.uni (retval0), 
	vprintf, 
	(
	param0, 
	param1
	);
	ld.param.b32 	%r74, [retval0];
	} // callseq 12
$L__BB2_23:
	ld.shared.f32 	%f12, [%r138+8];
	cvt.f64.f32 	%fd7, %f12;
	st.local.f64 	[%rd1], %fd7;
	cvta.global.u64 	%rd42, %rd11;
	{ // callseq 13, 0
	.param .b64 param0;
	st.param.b64 	[param0], %rd42;
	.param .b64 param1;
	st.param.b64 	[param1], %rd6;
	.param .b32 retval0;
	call.uni (retval0), 
	vprintf, 
	(
	param0, 
	param1
	);
	ld.param.b32 	%r76, [retval0];
	} // callseq 13
	add.s32 	%r19, %r18, 1;
	setp.ge.u32 	%p14, %r19, %r9;
	@%p14 bra 	$L__BB2_25;
	cvta.global.u64 	%rd45, %rd14;
	{ // callseq 14, 0
	.param .b64 param0;
	st.param.b64 	[param0], %rd45;
	.param .b64 param1;
	st.param.b64 	[param1], 0;
	.param .b32 retval0;
	call.uni (retval0), 
	vprintf, 
	(
	param0, 
	param1
	);
	ld.param.b32 	%r78, [retval0];
	} // callseq 14
$L__BB2_25:
	ld.shared.f32 	%f13, [%r138+12];
	cvt.f64.f32 	%fd8, %f13;
	st.local.f64 	[%rd1], %fd8;
	cvta.global.u64 	%rd47, %rd11;
	{ // callseq 15, 0
	.param .b64 param0;
	st.param.b64 	[param0], %rd47;
	.param .b64 param1;
	st.param.b64 	[param1], %rd6;
	.param .b32 retval0;
	call.uni (retval0), 
	vprintf, 
	(
	param0, 
	param1
	);
	ld.param.b32 	%r80, [retval0];
	} // callseq 15
	add.s32 	%r20, %r19, 1;
	setp.ge.u32 	%p15, %r20, %r9;
	@%p15 bra 	$L__BB2_27;
	cvta.global.u64 	%rd50, %rd14;
	{ // callseq 16, 0
	.param .b64 param0;
	st.param.b64 	[param0], %rd50;
	.param .b64 param1;
	st.param.b64 	[param1], 0;
	.param .b32 retval0;
	call.uni (retval0), 
	vprintf, 
	(
	param0, 
	param1
	);
	ld.param.b32 	%r82, [retval0];
	} // callseq 16
$L__BB2_27:
	add.s32 	%r138, %r138, 32;
	add.s32 	%r139, %r20, 1;
	setp.ne.s32 	%p16, %r139, %r141;
	@%p16 bra 	$L__BB2_11;
$L__BB2_28:
	setp.eq.s32 	%p17, %r10, 0;
	@%p17 bra 	$L__BB2_49;
	and.b32  	%r24, %r34, 3;
	setp.lt.u32 	%p18, %r10, 4;
	@%p18 bra 	$L__BB2_39;
	shl.b32 	%r84, %r141, 2;
	add.s32 	%r25, %r36, %r84;
	ld.shared.f32 	%f14, [%r25];
	cvt.f64.f32 	%fd9, %f14;
	st.local.f64 	[%rd1], %fd9;
	mov.u64 	%rd51, $str$1;
	cvta.global.u64 	%rd52, %rd51;
	{ // callseq 17, 0
	.param .b64 param0;
	st.param.b64 	[param0], %rd52;
	.param .b64 param1;
	st.param.b64 	[param1], %rd6;
	.param .b32 retval0;
	call.uni (retval0), 
	vprintf, 
	(
	param0, 
	param1
	);
	ld.param.b32 	%r86, [retval0];
	} // callseq 17
	setp.ge.u32 	%p19, %r141, %r9;
	@%p19 bra 	$L__BB2_32;
	mov.u64 	%rd54, $str$2;
	cvta.global.u64 	%rd55, %rd54;
	{ // callseq 18, 0
	.param .b64 param0;
	st.param.b64 	[param0], %rd55;
	.param .b64 param1;
	st.param.b64 	[param1], 0;
	.param .b32 retval0;
	call.uni (retval0), 
	vprintf, 
	(
	param0, 
	param1
	);
	ld.param.b32 	%r88, [retval0];
	} // callseq 18
$L__BB2_32:
	add.s32 	%r90, %r141, 1;
	ld.shared.f32 	%f15, [%r25+4];
	cvt.f64.f32 	%fd10, %f15;
	st.local.f64 	[%rd1], %fd10;
	cvta.global.u64 	%rd57, %rd51;
	{ // callseq 19, 0
	.param .b64 param0;
	st.param.b64 	[param0], %rd57;
	.param .b64 param1;
	st.param.b64 	[param1], %rd6;
	.param .b32 retval0;
	call.uni (retval0), 
	vprintf, 
	(
	param0, 
	param1
	);
	ld.param.b32 	%r91, [retval0];
	} // callseq 19
	setp.ge.u32 	%p20, %r90, %r9;
	@%p20 bra 	$L__BB2_34;
	mov.u64 	%rd59, $str$2;
	cvta.global.u64 	%rd60, %rd59;
	{ // callseq 20, 0
	.param .b64 param0;
	st.param.b64 	[param0], %rd60;
	.param .b64 param1;
	st.param.b64 	[param1], 0;
	.param .b32 retval0;
	call.uni (retval0), 
	vprintf, 
	(
	param0, 
	param1
	);
	ld.param.b32 	%r93, [retval0];
	} // callseq 20
$L__BB2_34:
	add.s32 	%r95, %r141, 2;
	ld.shared.f32 	%f16, [%r25+8];
	cvt.f64.f32 	%fd11, %f16;
	st.local.f64 	[%rd1], %fd11;
	cvta.global.u64 	%rd62, %rd51;
	{ // callseq 21, 0
	.param .b64 param0;
	st.param.b64 	[param0], %rd62;
	.param .b64 param1;
	st.param.b64 	[param1], %rd6;
	.param .b32 retval0;
	call.uni (retval0), 
	vprintf, 
	(
	param0, 
	param1
	);
	ld.param.b32 	%r96, [retval0];
	} // callseq 21
	setp.ge.u32 	%p21, %r95, %r9;
	@%p21 bra 	$L__BB2_36;
	mov.u64 	%rd64, $str$2;
	cvta.global.u64 	%rd65, %rd64;
	{ // callseq 22, 0
	.param .b64 param0;
	st.param.b64 	[param0], %rd65;
	.param .b64 param1;
	st.param.b64 	[param1], 0;
	.param .b32 retval0;
	call.uni (retval0), 
	vprintf, 
	(
	param0, 
	param1
	);
	ld.param.b32 	%r98, [retval0];
	} // callseq 22
$L__BB2_36:
	add.s32 	%r100, %r141, 3;
	ld.shared.f32 	%f17, [%r25+12];
	cvt.f64.f32 	%fd12, %f17;
	st.local.f64 	[%rd1], %fd12;
	cvta.global.u64 	%rd67, %rd51;
	{ // callseq 23, 0
	.param .b64 param0;
	st.param.b64 	[param0], %rd67;
	.param .b64 param1;
	st.param.b64 	[param1], %rd6;
	.param .b32 retval0;
	call.uni (retval0), 
	vprintf, 
	(
	param0, 
	param1
	);
	ld.param.b32 	%r101, [retval0];
	} // callseq 23
	setp.ge.u32 	%p22, %r100, %r9;
	@%p22 bra 	$L__BB2_38;
	mov.u64 	%rd69, $str$2;
	cvta.global.u64 	%rd70, %rd69;
	{ // callseq 24, 0
	.param .b64 param0;
	st.param.b64 	[param0], %rd70;
	.param .b64 param1;
	st.param.b64 	[param1], 0;
	.param .b32 retval0;
	call.uni (retval0), 
	vprintf, 
	(
	param0, 
	param1
	);
	ld.param.b32 	%r103, [retval0];
	} // callseq 24
$L__BB2_38:
	add.s32 	%r141, %r141, 4;
$L__BB2_39:
	setp.eq.s32 	%p23, %r24, 0;
	@%p23 bra 	$L__BB2_49;
	setp.eq.s32 	%p24, %r24, 1;
	@%p24 bra 	$L__BB2_46;
	shl.b32 	%r105, %r141, 2;
	add.s32 	%r28, %r36, %r105;
	ld.shared.f32 	%f18, [%r28];
	cvt.f64.f32 	%fd13, %f18;
	st.local.f64 	[%rd1], %fd13;
	mov.u64 	%rd71, $str$1;
	cvta.global.u64 	%rd72, %rd71;
	{ // callseq 25, 0
	.param .b64 param0;
	st.param.b64 	[param0], %rd72;
	.param .b64 param1;
	st.param.b64 	[param1], %rd6;
	.param .b32 retval0;
	call.uni (retval0), 
	vprintf, 
	(
	param0, 
	param1
	);
	ld.param.b32 	%r107, [retval0];
	} // callseq 25
	setp.ge.u32 	%p25, %r141, %r9;
	@%p25 bra 	$L__BB2_43;
	mov.u64 	%rd74, $str$2;
	cvta.global.u64 	%rd75, %rd74;
	{ // callseq 26, 0
	.param .b64 param0;
	st.param.b64 	[param0], %rd75;
	.param .b64 param1;
	st.param.b64 	[param1], 0;
	.param .b32 retval0;
	call.uni (retval0), 
	vprintf, 
	(
	param0, 
	param1
	);
	ld.param.b32 	%r109, [retval0];
	} // callseq 26
$L__BB2_43:
	add.s32 	%r111, %r141, 1;
	ld.shared.f32 	%f19, [%r28+4];
	cvt.f64.f32 	%fd14, %f19;
	st.local.f64 	[%rd1], %fd14;
	cvta.global.u64 	%rd77, %rd71;
	{ // callseq 27, 0
	.param .b64 param0;
	st.param.b64 	[param0], %rd77;
	.param .b64 param1;
	st.param.b64 	[param1], %rd6;
	.param .b32 retval0;
	call.uni (retval0), 
	vprintf, 
	(
	param0, 
	param1
	);
	ld.param.b32 	%r112, [retval0];
	} // callseq 27
	setp.ge.u32 	%p26, %r111, %r9;
	@%p26 bra 	$L__BB2_45;
	mov.u64 	%rd79, $str$2;
	cvta.global.u64 	%rd80, %rd79;
	{ // callseq 28, 0
	.param .b64 param0;
	st.param.b64 	[param0], %rd80;
	.param .b64 param1;
	st.param.b64 	[param1], 0;
	.param .b32 retval0;
	call.uni (retval0), 
	vprintf, 
	(
	param0, 
	param1
	);
	ld.param.b32 	%r114, [retval0];
	} // callseq 28
$L__BB2_45:
	add.s32 	%r141, %r141, 2;
$L__BB2_46:
	and.b32  	%r116, %r34, 1;
	setp.eq.b32 	%p27, %r116, 1;
	not.pred 	%p28, %p27;
	@%p28 bra 	$L__BB2_49;
	shl.b32 	%r117, %r141, 2;
	add.s32 	%r119, %r36, %r117;
	ld.shared.f32 	%f20, [%r119];
	cvt.f64.f32 	%fd15, %f20;
	st.local.f64 	[%rd1], %fd15;
	mov.u64 	%rd81, $str$1;
	cvta.global.u64 	%rd82, %rd81;
	{ // callseq 29, 0
	.param .b64 param0;
	st.param.b64 	[param0], %rd82;
	.param .b64 param1;
	st.param.b64 	[param1], %rd6;
	.param .b32 retval0;
	call.uni (retval0), 
	vprintf, 
	(
	param0, 
	param1
	);
	ld.param.b32 	%r120, [retval0];
	} // callseq 29
	setp.ge.u32 	%p29, %r141, %r9;
	@%p29 bra 	$L__BB2_49;
	mov.u64 	%rd84, $str$2;
	cvta.global.u64 	%rd85, %rd84;
	{ // callseq 30, 0
	.param .b64 param0;
	st.param.b64 	[param0], %rd85;
	.param .b64 param1;
	st.param.b64 	[param1], 0;
	.param .b32 retval0;
	call.uni (retval0), 
	vprintf, 
	(
	param0, 
	param1
	);
	ld.param.b32 	%r122, [retval0];
	} // callseq 30
$L__BB2_49:
	mov.u64 	%rd86, $str$3;
	cvta.global.u64 	%rd87, %rd86;
	{ // callseq 31, 0
	.param .b64 param0;
	st.param.b64 	[param0], %rd87;
	.param .b64 param1;
	st.param.b64 	[param1], 0;
	.param .b32 retval0;
	call.uni (retval0), 
	vprintf, 
	(
	param0, 
	param1
	);
	ld.param.b32 	%r124, [retval0];
	} // callseq 31
$L__BB2_50:
	bar.sync 	0;
	setp.lt.u32 	%p30, %r143, 2;
	@%p30 bra 	$L__BB2_54;
$L__BB2_51:
	shr.u32 	%r32, %r143, 1;
	mul.lo.s32 	%r33, %r5, %r32;
	add.s32 	%r126, %r33, %r32;
	add.s32 	%r127, %r126, -1;
	setp.ge.u32 	%p31, %r127, %r34;
	@%p31 bra 	$L__BB2_53;
	shl.b32 	%r128, %r33, 2;
	add.s32 	%r130, %r36, %r128;
	ld.shared.f32 	%f21, [%r130+-4];
	sub.s32 	%r131, %r33, %r32;
	shl.b32 	%r132, %r131, 2;
	add.s32 	%r133, %r36, %r132;
	ld.shared.f32 	%f22, [%r133+-4];
	st.shared.f32 	[%r130+-4], %f22;
	shl.b32 	%r134, %r32, 2;
	add.s32 	%r135, %r130, %r134;
	ld.shared.f32 	%f23, [%r135+-4];
	add.f32 	%f24, %f21, %f23;
	st.shared.f32 	[%r135+-4], %f24;
$L__BB2_53:
	bar.sync 	0;
	setp.gt.u32 	%p32, %r143, 3;
	mov.u32 	%r143, %r32;
	@%p32 bra 	$L__BB2_51;
$L__BB2_54:
	setp.ge.u32 	%p33, %r2, %r34;
	@%p33 bra 	$L__BB2_57;
	ld.shared.f32 	%f25, [%r3];
	cvta.to.global.u64 	%rd88, %rd5;
	mul.wide.u32 	%rd89, %r2, 4;
	add.s64 	%rd3, %rd88, %rd89;
	st.global.f32 	[%rd3], %f25;
	add.s32 	%r136, %r2, 1;
	setp.ge.u32 	%p34, %r136, %r34;
	@%p34 bra 	$L__BB2_57;
	ld.shared.f32 	%f26, [%r3+4];
	st.global.f32 	[%rd3+4], %f26;
$L__BB2_57:
	ret;

}
	// .globl	_Z24three_phases_scan_kernelPfS_j
.visible .entry _Z24three_phases_scan_kernelPfS_j(
	.param .u64 .ptr .align 1 _Z24three_phases_scan_kernelPfS_j_param_0,
	.param .u64 .ptr .align 1 _Z24three_phases_scan_kernelPfS_j_param_1,
	.param .u32 _Z24three_phases_scan_kernelPfS_j_param_2
)
{
	.reg .pred 	%p<15>;
	.reg .b32 	%r<33>;
	.reg .b32 	%f<24>;
	.reg .b64 	%rd<13>;

	ld.param.u64 	%rd2, [_Z24three_phases_scan_kernelPfS_j_param_0];
	ld.param.u64 	%rd1, [_Z24three_phases_scan_kernelPfS_j_param_1];
	ld.param.u32 	%r13, [_Z24three_phases_scan_kernelPfS_j_param_2];
	mov.u32 	%r1, %ntid.x;
	mov.u32 	%r2, %tid.x;
	cvta.to.global.u64 	%rd3, %rd2;
	mul.wide.u32 	%rd4, %r2, 4;
	add.s64 	%rd5, %rd3, %rd4;
	ld.global.f32 	%f1, [%rd5];
	shl.b32 	%r14, %r2, 2;
	mov.u32 	%r15, shared_mem;
	add.s32 	%r3, %r15, %r14;
	st.shared.f32 	[%r3], %f1;
	mul.wide.s32 	%rd6, %r1, 4;
	add.s64 	%rd7, %rd5, %rd6;
	ld.global.f32 	%f2, [%rd7];
	shl.b32 	%r16, %r1, 2;
	add.s32 	%r4, %r3, %r16;
	st.shared.f32 	[%r4], %f2;
	setp.eq.s32 	%p1, %r2, 0;
	@%p1 bra 	$L__BB3_3;
	add.s32 	%r17, %r2, -1;
	xor.b32  	%r18, %r17, %r2;
	setp.ne.s32 	%p2, %r18, 1;
	@%p2 bra 	$L__BB3_3;
	ld.shared.f32 	%f6, [%r3+-4];
	add.f32 	%f7, %f6, %f1;
	st.shared.f32 	[%r3], %f7;
$L__BB3_3:
	add.s32 	%r19, %r1, %r2;
	add.s32 	%r20, %r19, -1;
	xor.b32  	%r21, %r20, %r19;
	setp.ne.s32 	%p3, %r21, 1;
	@%p3 bra 	$L__BB3_5;
	ld.shared.f32 	%f8, [%r4+-4];
	add.f32 	%f9, %f8, %f2;
	st.shared.f32 	[%r4], %f9;
$L__BB3_5:
	shl.b32 	%r22, %r13, 2;
	add.s32 	%r5, %r15, %r22;
	bar.sync 	0;
	shl.b32 	%r6, %r2, 1;
	or.b32  	%r7, %r6, 1;
	setp.ge.u32 	%p4, %r7, %r13;
	add.s32 	%r8, %r5, %r14;
	add.s32 	%r9, %r3, %r14;
	@%p4 bra 	$L__BB3_7;
	ld.shared.f32 	%f10, [%r9+4];
	st.shared.f32 	[%r8], %f10;
$L__BB3_7:
	bar.sync 	0;
	setp.lt.u32 	%p5, %r13, 4;
	@%p5 bra 	$L__BB3_14;
	shr.u32 	%r10, %r13, 1;
	mov.b32 	%r32, 1;
$L__BB3_9:
	bar.sync 	0;
	setp.lt.u32 	%p6, %r2, %r32;
	@%p6 bra 	$L__BB3_11;
	ld.shared.f32 	%f12, [%r8];
	sub.s32 	%r26, %r2, %r32;
	shl.b32 	%r27, %r26, 2;
	add.s32 	%r28, %r5, %r27;
	ld.shared.f32 	%f13, [%r28];
	add.f32 	%f23, %f12, %f13;
$L__BB3_11:
	setp.lt.u32 	%p7, %r2, %r32;
	bar.sync 	0;
	@%p7 bra 	$L__BB3_13;
	st.shared.f32 	[%r8], %f23;
$L__BB3_13:
	shl.b32 	%r32, %r32, 1;
	setp.lt.u32 	%p8, %r32, %r10;
	@%p8 bra 	$L__BB3_9;
$L__BB3_14:
	setp.eq.s32 	%p9, %r2, 0;
	bar.sync 	0;
	setp.ge.u32 	%p10, %r6, %r13;
	or.pred  	%p11, %p10, %p9;
	@%p11 bra 	$L__BB3_16;
	ld.shared.f32 	%f14, [%r8+-4];
	ld.shared.f32 	%f15, [%r9];
	add.f32 	%f16, %f14, %f15;
	st.shared.f32 	[%r9], %f16;
$L__BB3_16:
	setp.eq.s32 	%p12, %r2, 0;
	setp.ge.u32 	%p13, %r7, %r13;
	or.pred  	%p14, %p13, %p12;
	@%p14 bra 	$L__BB3_18;
	shl.b32 	%r29, %r7, 1;
	and.b32  	%r30, %r29, 4092;
	add.s32 	%r31, %r5, %r30;
	ld.shared.f32 	%f17, [%r31+-4];
	ld.shared.f32 	%f18, [%r9+4];
	add.f32 	%f19, %f17, %f18;
	st.shared.f32 	[%r9+4], %f19;
$L__BB3_18:
	bar.sync 	0;
	cvta.to.global.u64 	%rd8, %rd1;
	ld.shared.f32 	%f20, [%r3];
	add.s64 	%rd10, %rd8, %rd4;
	st.global.f32 	[%rd10], %f20;
	ld.shared.f32 	%f21, [%r4];
	add.s64 	%rd12, %rd10, %rd6;
	st.global.f32 	[%rd12], %f21;
	ret;

}


// ===== COMPILED SASS (sm_100) =====

	.target	sm_100

	.elftype	@"ET_EXEC"


//--------------------- .note.nv.tkinfo           --------------------------
	.section	.note.nv.tkinfo,"",@"SHT_NOTE"
	.sectionflags	@"SHF_NOTE_NV_TKINFO"
	.tkinfo
        /*0018*/ 	.word	0x00000002
        /*0030*/ 	.string	""
        /*0030*/ 	.string	"ptxas"
        /*0030*/ 	.string	"Cuda compilation tools, release 13.0, V13.0.88"
        /*0030*/ 	.string	"Build cuda_13.0.r13.0/compiler.36424714_0"
        /*0030*/ 	.string	"-arch sm_100 -m 64 "



//--------------------- .note.nv.cuinfo           --------------------------
	.section	.note.nv.cuinfo,"",@"SHT_NOTE"
	.sectionflags	@"SHF_NOTE_NV_CUINFO"
        /*0018*/ 	.short	0x0002
        /*001a*/ 	.short	0x0064
        /*001c*/ 	.short	0x0082
	.zero		2


//--------------------- .nv.info                  --------------------------
	.section	.nv.info,"",@"SHT_CUDA_INFO"
	.align	4


	//----- nvinfo : EIATTR_REGCOUNT
	.align		4
        /*0000*/ 	.byte	0x04, 0x2f
        /*0002*/ 	.short	(.L_5 - .L_4)
	.align		4
.L_4:
        /*0004*/ 	.word	index@(_Z23kogge_stone_scan_kernelPfS_j)
        /*0008*/ 	.word	0x0000000a


	//----- nvinfo : EIATTR_FRAME_SIZE
	.align		4
.L_5:
        /*000c*/ 	.byte	0x04, 0x11
        /*000e*/ 	.short	(.L_7 - .L_6)
	.align		4
.L_6:
        /*0010*/ 	.word	index@(_Z23kogge_stone_scan_kernelPfS_j)
        /*0014*/ 	.word	0x00000000


	//----- nvinfo : EIATTR_REGCOUNT
	.align		4
.L_7:
        /*0018*/ 	.byte	0x04, 0x2f
        /*001a*/ 	.short	(.L_9 - .L_8)
	.align		4
.L_8:
        /*001c*/ 	.word	index@(_Z45kogge_stone_scan_kernel_with_double_bufferingPfS_j)
        /*0020*/ 	.word	0x0000000a


	//----- nvinfo : EIATTR_FRAME_SIZE
	.align		4
.L_9:
        /*0024*/ 	.byte	0x04, 0x11
        /*0026*/ 	.short	(.L_11 - .L_10)
	.align		4
.L_10:
        /*0028*/ 	.word	index@(_Z45kogge_stone_scan_kernel_with_double_bufferingPfS_j)
        /*002c*/ 	.word	0x00000000


	//----- nvinfo : EIATTR_REGCOUNT
	.align		4
.L_11:
        /*0030*/ 	.byte	0x04, 0x2f
        /*0032*/ 	.short	(.L_13 - .L_12)
	.align		4
.L_12:
        /*0034*/ 	.word	index@(_Z22brent_kung_scan_kernelPfS_j)
        /*0038*/ 	.word	0x0000001d


	//----- nvinfo : EIATTR_FRAME_SIZE
	.align		4
.L_13:
        /*003c*/ 	.byte	0x04, 0x11
        /*003e*/ 	.short	(.L_15 - .L_14)
	.align		4
.L_14:
        /*0040*/ 	.word	index@(_Z22brent_kung_scan_kernelPfS_j)
        /*0044*/ 	.word	0x00000008


	//----- nvinfo : EIATTR_REGCOUNT
	.align		4
.L_15:
        /*0048*/ 	.byte	0x04, 0x2f
        /*004a*/ 	.short	(.L_17 - .L_16)
	.align		4
.L_16:
        /*004c*/ 	.word	index@(_Z24three_phases_scan_kernelPfS_j)
        /*0050*/ 	.word	0x00000012


	//----- nvinfo : EIATTR_FRAME_SIZE
	.align		4
.L_17:
        /*0054*/ 	.byte	0x04, 0x11
        /*0056*/ 	.short	(.L_19 - .L_18)
	.align		4
.L_18:
        /*0058*/ 	.word	index@(_Z24three_phases_scan_kernelPfS_j)
        /*005c*/ 	.word	0x00000000


	//----- nvinfo : EIATTR_MIN_STACK_SIZE
	.align		4
.L_19:
        /*0060*/ 	.byte	0x04, 0x12
        /*0062*/ 	.short	(.L_21 - .L_20)
	.align		4
.L_20:
        /*0064*/ 	.word	index@(_Z24three_phases_scan_kernelPfS_j)
        /*0068*/ 	.word	0x00000000


	//----- nvinfo : EIATTR_MIN_STACK_SIZE
	.align		4
.L_21:
        /*006c*/ 	.byte	0x04, 0x12
        /*006e*/ 	.short	(.L_23 - .L_22)
	.align		4
.L_22:
        /*0070*/ 	.word	index@(_Z22brent_kung_scan_kernelPfS_j)
        /*0074*/ 	.word	0x00000008


	//----- nvinfo : EIATTR_MIN_STACK_SIZE
	.align		4
.L_23:
        /*0078*/ 	.byte	0x04, 0x12
        /*007a*/ 	.short	(.L_25 - .L_24)
	.align		4
.L_24:
        /*007c*/ 	.word	index@(_Z45kogge_stone_scan_kernel_with_double_bufferingPfS_j)
        /*0080*/ 	.word	0x00000000


	//----- nvinfo : EIATTR_MIN_STACK_SIZE
	.align		4
.L_25:
        /*0084*/ 	.byte	0x04, 0x12
        /*0086*/ 	.short	(.L_27 - .L_26)
	.align		4
.L_26:
        /*0088*/ 	.word	index@(_Z23kogge_stone_scan_kernelPfS_j)
        /*008c*/ 	.word	0x00000000
.L_27:


//--------------------- .nv.compat                --------------------------
	.section	.nv.compat,"",@"SHT_CUDA_COMPAT_INFO"
	.align	4
        /*0000*/ 	.byte	0x02, 0x09, 0x00, 0x00, 0x02, 0x02, 0x01, 0x00, 0x02, 0x05, 0x05, 0x00, 0x03, 0x07, 0x01, 0x01
        /*0010*/ 	.byte	0x02, 0x03, 0x00, 0x00, 0x02, 0x06, 0x01, 0x00, 0x04, 0x0b, 0x08, 0x00, 0x09, 0x00, 0x00, 0x00
        /*0020*/ 	.byte	0x00, 0x00, 0x00, 0x00


//--------------------- .nv.info._Z24three_phases_scan_kernelPfS_j --------------------------
	.section	.nv.info._Z24three_phases_scan_kernelPfS_j,"",@"SHT_CUDA_INFO"
	.sectionflags	@""
	.align	4


	//----- nvinfo : EIATTR_CUDA_API_VERSION
	.align		4
        /*0000*/ 	.byte	0x04, 0x37
        /*0002*/ 	.short	(.L_29 - .L_28)
.L_28:
        /*0004*/ 	.word	0x00000082


	//----- nvinfo : EIATTR_KPARAM_INFO
	.align		4
.L_29:
        /*0008*/ 	.byte	0x04, 0x17
        /*000a*/ 	.short	(.L_31 - .L_30)
.L_30:
        /*000c*/ 	.word	0x00000000
        /*0010*/ 	.short	0x0002
        /*0012*/ 	.short	0x0010
        /*0014*/ 	.byte	0x00, 0xf0, 0x11, 0x00


	//----- nvinfo : EIATTR_KPARAM_INFO
	.align		4
.L_31:
        /*0018*/ 	.byte	0x04, 0x17
        /*001a*/ 	.short	(.L_33 - .L_32)
.L_32:
        /*001c*/ 	.word	0x00000000
        /*0020*/ 	.short	0x0001
        /*0022*/ 	.short	0x0008
        /*0024*/ 	.byte	0x00, 0xf5, 0x21, 0x00


	//----- nvinfo : EIATTR_KPARAM_INFO
	.align		4
.L_33:
        /*0028*/ 	.byte	0x04, 0x17
        /*002a*/ 	.short	(.L_35 - .L_34)
.L_34:
        /*002c*/ 	.word	0x00000000
        /*0030*/ 	.short	0x0000
        /*0032*/ 	.short	0x0000
        /*0034*/ 	.byte	0x00, 0xf5, 0x21, 0x00


	//----- nvinfo : EIATTR_SPARSE_MMA_MASK
	.align		4
.L_35:
        /*0038*/ 	.byte	0x03, 0x50
        /*003a*/ 	.short	0x0000


	//----- nvinfo : EIATTR_MAXREG_COUNT
	.align		4
        /*003c*/ 	.byte	0x03, 0x1b
        /*003e*/ 	.short	0x00ff


	//----- nvinfo : EIATTR_NUM_BARRIERS
	.align		4
        /*0040*/ 	.byte	0x02, 0x4c
        /*0042*/ 	.byte	0x01
	.zero		1


	//----- nvinfo : EIATTR_MERCURY_ISA_VERSION
	.align		4
        /*0044*/ 	.byte	0x03, 0x5f
        /*0046*/ 	.short	0x0101


	//----- nvinfo : EIATTR_VRC_CTA_INIT_COUNT
	.align		4
        /*0048*/ 	.byte	0x02, 0x4a
	.zero		1
	.zero		1


	//----- nvinfo : EIATTR_EXIT_INSTR_OFFSETS
	.align		4
        /*004c*/ 	.byte	0x04, 0x1c
        /*004e*/ 	.short	(.L_37 - .L_36)


	//   ....[0]....
.L_36:
        /*0050*/ 	.word	0x00000500


	//----- nvinfo : EIATTR_CBANK_PARAM_SIZE
	.align		4
.L_37:
        /*0054*/ 	.byte	0x03, 0x19
        /*0056*/ 	.short	0x0014


	//----- nvinfo : EIATTR_PARAM_CBANK
	.align		4
        /*0058*/ 	.byte	0x04, 0x0a
        /*005a*/ 	.short	(.L_39 - .L_38)
	.align		4
.L_38:
        /*005c*/ 	.word	index@(.nv.constant0._Z24three_phases_scan_kernelPfS_j)
        /*0060*/ 	.short	0x0380
        /*0062*/ 	.short	0x0014


	//----- nvinfo : EIATTR_SW_WAR
	.align		4
.L_39:
        /*0064*/ 	.byte	0x04, 0x36
        /*0066*/ 	.short	(.L_41 - .L_40)
.L_40:
        /*0068*/ 	.word	0x00000008
.L_41:


//--------------------- .nv.info._Z22brent_kung_scan_kernelPfS_j --------------------------
	.section	.nv.info._Z22brent_kung_scan_kernelPfS_j,"",@"SHT_CUDA_INFO"
	.sectionflags	@""
	.align	4


	//----- nvinfo : EIATTR_CUDA_API_VERSION
	.align		4
        /*0000*/ 	.byte	0x04, 0x37
        /*0002*/ 	.short	(.L_43 - .L_42)
.L_42:
        /*0004*/ 	.word	0x00000082


	//----- nvinfo : EIATTR_KPARAM_INFO
	.align		4
.L_43:
        /*0008*/ 	.byte	0x04, 0x17
        /*000a*/ 	.short	(.L_45 - .L_44)
.L_44:
        /*000c*/ 	.word	0x00000000
        /*0010*/ 	.short	0x0002
        /*0012*/ 	.short	0x0010
        /*0014*/ 	.byte	0x00, 0xf0, 0x11, 0x00


	//----- nvinfo : EIATTR_KPARAM_INFO
	.align		4
.L_45:
        /*0018*/ 	.byte	0x04, 0x17
        /*001a*/ 	.short	(.L_47 - .L_46)
.L_46:
        /*001c*/ 	.word	0x00000000
        /*0020*/ 	.short	0x0001
        /*0022*/ 	.short	0x0008
        /*0024*/ 	.byte	0x00, 0xf5, 0x21, 0x00


	//----- nvinfo : EIATTR_KPARAM_INFO
	.align		4
.L_47:
        /*0028*/ 	.byte	0x04, 0x17
        /*002a*/ 	.short	(.L_49 - .L_48)
.L_48:
        /*002c*/ 	.word	0x00000000
        /*0030*/ 	.short	0x0000
        /*0032*/ 	.short	0x0000
        /*0034*/ 	.byte	0x00, 0xf5, 0x21, 0x00


	//----- nvinfo : EIATTR_SPARSE_MMA_MASK
	.align		4
.L_49:
        /*0038*/ 	.byte	0x03, 0x50
        /*003a*/ 	.short	0x0000


	//----- nvinfo : EIATTR_MAXREG_COUNT
	.align		4
        /*003c*/ 	.byte	0x03, 0x1b
        /*003e*/ 	.short	0x00ff


	//----- nvinfo : EIATTR_NUM_BARRIERS
	.align		4
        /*0040*/ 	.byte	0x02, 0x4c
        /*0042*/ 	.byte	0x01
	.zero		1


	//----- nvinfo : EIATTR_EXTERNS
	.align		4
        /*0044*/ 	.byte	0x04, 0x0f
        /*0046*/ 	.short	(.L_51 - .L_50)


	//   ....[0]....
	.align		4
.L_50:
        /*0048*/ 	.word	index@(vprintf)


	//----- nvinfo : EIATTR_MERCURY_ISA_VERSION
	.align		4
.L_51:
        /*004c*/ 	.byte	0x03, 0x5f
        /*004e*/ 	.short	0x0101


	//----- nvinfo : EIATTR_VRC_CTA_INIT_COUNT
	.align		4
        /*0050*/ 	.byte	0x02, 0x4a
	.zero		1
	.zero		1


	//----- nvinfo : EIATTR_SYSCALL_OFFSETS
	.align		4
        /*0054*/ 	.byte	0x04, 0x46
        /*0056*/ 	.short	(.L_53 - .L_52)


	//   ....[0]....
.L_52:
        /*0058*/ 	.word	0x00000370


	//   ....[1]....
        /*005c*/ 	.word	0x00000500


	//   ....[2]....
        /*0060*/ 	.word	0x000005a0


	//   ....[3]....
        /*0064*/ 	.word	0x00000670


	//   ....[4]....
        /*0068*/ 	.word	0x00000720


	//   ....[5]....
        /*006c*/ 	.word	0x000007f0


	//   ....[6]....
        /*0070*/ 	.word	0x000008a0


	//   ....[7]....
        /*0074*/ 	.word	0x00000970


	//   ....[8]....
        /*0078*/ 	.word	0x00000a20


	//   ....[9]....
        /*007c*/ 	.word	0x00000af0


	//   ....[10]....
        /*0080*/ 	.word	0x00000ba0


	//   ....[11]....
        /*0084*/ 	.word	0x00000c70


	//   ....[12]....
        /*0088*/ 	.word	0x00000d20


	//   ....[13]....
        /*008c*/ 	.word	0x00000df0


	//   ....[14]....
        /*0090*/ 	.word	0x00000ea0


	//   ....[15]....
        /*0094*/ 	.word	0x00000f70


	//   ....[16]....
        /*0098*/ 	.word	0x00001020


	//   ....[17]....
        /*009c*/ 	.word	0x000011b0


	//   ....[18]....
        /*00a0*/ 	.word	0x00001250


	//   ....[19]....
        /*00a4*/ 	.word	0x00001320


	//   ....[20]....
        /*00a8*/ 	.word	0x000013c0


	//   ....[21]....
        /*00ac*/ 	.word	0x00001490


	//   ....[22]....
        /*00b0*/ 	.word	0x00001530


	//   ....[23]....
        /*00b4*/ 	.word	0x00001600


	//   ....[24]....
        /*00b8*/ 	.word	0x000016a0


	//   ....[25]....
        /*00bc*/ 	.word	0x000017c0


	//   ....[26]....
        /*00c0*/ 	.word	0x00001860


	//   ....[27]....
        /*00c4*/ 	.word	0x00001930


	//   ....[28]....
        /*00c8*/ 	.word	0x000019d0


	//   ....[29]....
        /*00cc*/ 	.word	0x00001af0


	//   ....[30]....
        /*00d0*/ 	.word	0x00001b80


	//   ....[31]....
        /*00d4*/ 	.word	0x00001c00


	//----- nvinfo : EIATTR_EXIT_INSTR_OFFSETS
	.align		4
.L_53:
        /*00d8*/ 	.byte	0x04, 0x1c
        /*00da*/ 	.short	(.L_55 - .L_54)


	//   ....[0]....
.L_54:
        /*00dc*/ 	.word	0x00001e00


	//   ....[1]....
        /*00e0*/ 	.word	0x00001eb0


	//   ....[2]....
        /*00e4*/ 	.word	0x00001ed0


	//----- nvinfo : EIATTR_CRS_STACK_SIZE
	.align		4
.L_55:
        /*00e8*/ 	.byte	0x04, 0x1e
        /*00ea*/ 	.short	(.L_57 - .L_56)
.L_56:
        /*00ec*/ 	.word	0x00000000


	//----- nvinfo : EIATTR_CBANK_PARAM_SIZE
	.align		4
.L_57:
        /*00f0*/ 	.byte	0x03, 0x19
        /*00f2*/ 	.short	0x0014


	//----- nvinfo : EIATTR_PARAM_CBANK
	.align		4
        /*00f4*/ 	.byte	0x04, 0x0a
        /*00f6*/ 	.short	(.L_59 - .L_58)
	.align		4
.L_58:
        /*00f8*/ 	.word	index@(.nv.constant0._Z22brent_kung_scan_kernelPfS_j)
        /*00fc*/ 	.short	0x0380
        /*00fe*/ 	.short	0x0014


	//----- nvinfo : EIATTR_SW_WAR
	.align		4
.L_59:
        /*0100*/ 	.byte	0x04, 0x36
        /*0102*/ 	.short	(.L_61 - .L_60)
.L_60:
        /*0104*/ 	.word	0x00000008
.L_61:


//--------------------- .nv.info._Z45kogge_stone_scan_kernel_with_double_bufferingPfS_j --------------------------
	.section	.nv.info._Z45kogge_stone_scan_kernel_with_double_bufferingPfS_j,"",@"SHT_CUDA_INFO"
	.sectionflags	@""
	.align	4


	//----- nvinfo : EIATTR_CUDA_API_VERSION
	.align		4
        /*0000*/ 	.byte	0x04, 0x37
        /*0002*/ 	.short	(.L_63 - .L_62)
.L_62:
        /*0004*/ 	.word	0x00000082


	//----- nvinfo : EIATTR_KPARAM_INFO
	.align		4
.L_63:
        /*0008*/ 	.byte	0x04, 0x17
        /*000a*/ 	.short	(.L_65 - .L_64)
.L_64:
        /*000c*/ 	.word	0x00000000
        /*0010*/ 	.short	0x0002
        /*0012*/ 	.short	0x0010
        /*0014*/ 	.byte	0x00, 0xf0, 0x11, 0x00


	//----- nvinfo : EIATTR_KPARAM_INFO
	.align		4
.L_65:
        /*0018*/ 	.byte	0x04, 0x17
        /*001a*/ 	.short	(.L_67 - .L_66)
.L_66:
        /*001c*/ 	.word	0x00000000
        /*0020*/ 	.short	0x0001
        /*0022*/ 	.short	0x0008
        /*0024*/ 	.byte	0x00, 0xf5, 0x21, 0x00


	//----- nvinfo : EIATTR_KPARAM_INFO
	.align		4
.L_67:
        /*0028*/ 	.byte	0x04, 0x17
        /*002a*/ 	.short	(.L_69 - .L_68)
.L_68:
        /*002c*/ 	.word	0x00000000
        /*0030*/ 	.short	0x0000
        /*0032*/ 	.short	0x0000
        /*0034*/ 	.byte	0x00, 0xf5, 0x21, 0x00


	//----- nvinfo : EIATTR_SPARSE_MMA_MASK
	.align		4
.L_69:
        /*0038*/ 	.byte	0x03, 0x50
        /*003a*/ 	.short	0x0000


	//----- nvinfo : EIATTR_MAXREG_COUNT
	.align		4
        /*003c*/ 	.byte	0x03, 0x1b
        /*003e*/ 	.short	0x00ff


	//----- nvinfo : EIATTR_NUM_BARRIERS
	.align		4
        /*0040*/ 	.byte	0x02, 0x4c
        /*0042*/ 	.byte	0x01
	.zero		1


	//----- nvinfo : EIATTR_MERCURY_ISA_VERSION
	.align		4
        /*0044*/ 	.byte	0x03, 0x5f
        /*0046*/ 	.short	0x0101


	//----- nvinfo : EIATTR_VRC_CTA_INIT_COUNT
	.align		4
        /*0048*/ 	.byte	0x02, 0x4a
	.zero		1
	.zero		1


	//----- nvinfo : EIATTR_EXIT_INSTR_OFFSETS
	.align		4
        /*004c*/ 	.byte	0x04, 0x1c
        /*004e*/ 	.short	(.L_71 - .L_70)


	//   ....[0]....
.L_70:
        /*0050*/ 	.word	0x00000280


	//   ....[1]....
        /*0054*/ 	.word	0x000002e0


	//----- nvinfo : EIATTR_CBANK_PARAM_SIZE
	.align		4
.L_71:
        /*0058*/ 	.byte	0x03, 0x19
        /*005a*/ 	.short	0x0014


	//----- nvinfo : EIATTR_PARAM_CBANK
	.align		4
        /*005c*/ 	.byte	0x04, 0x0a
        /*005e*/ 	.short	(.L_73 - .L_72)
	.align		4
.L_72:
        /*0060*/ 	.word	index@(.nv.constant0._Z45kogge_stone_scan_kernel_with_double_bufferingPfS_j)
        /*0064*/ 	.short	0x0380
        /*0066*/ 	.short	0x0014


	//----- nvinfo : EIATTR_SW_WAR
	.align		4
.L_73:
        /*0068*/ 	.byte	0x04, 0x36
        /*006a*/ 	.short	(.L_75 - .L_74)
.L_74:
        /*006c*/ 	.word	0x00000008
.L_75:


//--------------------- .nv.info._Z23kogge_stone_scan_kernelPfS_j --------------------------
	.section	.nv.info._Z23kogge_stone_scan_kernelPfS_j,"",@"SHT_CUDA_INFO"
	.sectionflags	@""
	.align	4


	//----- nvinfo : EIATTR_CUDA_API_VERSION
	.align		4
        /*0000*/ 	.byte	0x04, 0x37
        /*0002*/ 	.short	(.L_77 - .L_76)
.L_76:
        /*0004*/ 	.word	0x00000082


	//----- nvinfo : EIATTR_KPARAM_INFO
	.align		4
.L_77:
        /*0008*/ 	.byte	0x04, 0x17
        /*000a*/ 	.short	(.L_79 - .L_78)
.L_78:
        /*000c*/ 	.word	0x00000000
        /*0010*/ 	.short	0x0002
        /*0012*/ 	.short	0x0010
        /*0014*/ 	.byte	0x00, 0xf0, 0x11, 0x00


	//----- nvinfo : EIATTR_KPARAM_INFO
	.align		4
.L_79:
        /*0018*/ 	.byte	0x04, 0x17
        /*001a*/ 	.short	(.L_81 - .L_80)
.L_80:
        /*001c*/ 	.word	0x00000000
        /*0020*/ 	.short	0x0001
        /*0022*/ 	.short	0x0008
        /*0024*/ 	.byte	0x00, 0xf5, 0x21, 0x00


	//----- nvinfo : EIATTR_KPARAM_INFO
	.align		4
.L_81:
        /*0028*/ 	.byte	0x04, 0x17
        /*002a*/ 	.short	(.L_83 - .L_82)
.L_82:
        /*002c*/ 	.word	0x00000000
        /*0030*/ 	.short	0x0000
        /*0032*/ 	.short	0x0000
        /*0034*/ 	.byte	0x00, 0xf5, 0x21, 0x00


	//----- nvinfo : EIATTR_SPARSE_MMA_MASK
	.align		4
.L_83:
        /*0038*/ 	.byte	0x03, 0x50
        /*003a*/ 	.short	0x0000


	//----- nvinfo : EIATTR_MAXREG_COUNT
	.align		4
        /*003c*/ 	.byte	0x03, 0x1b
        /*003e*/ 	.short	0x00ff


	//----- nvinfo : EIATTR_NUM_BARRIERS
	.align		4
        /*0040*/ 	.byte	0x02, 0x4c
        /*0042*/ 	.byte	0x01
	.zero		1


	//----- nvinfo : EIATTR_MERCURY_ISA_VERSION
	.align		4
        /*0044*/ 	.byte	0x03, 0x5f
        /*0046*/ 	.short	0x0101


	//----- nvinfo : EIATTR_VRC_CTA_INIT_COUNT
	.align		4
        /*0048*/ 	.byte	0x02, 0x4a
	.zero		1
	.zero		1


	//----- nvinfo : EIATTR_EXIT_INSTR_OFFSETS
	.align		4
        /*004c*/ 	.byte	0x04, 0x1c
        /*004e*/ 	.short	(.L_85 - .L_84)


	//   ....[0]....
.L_84:
        /*0050*/ 	.word	0x00000200


	//   ....[1]....
        /*0054*/ 	.word	0x00000250


	//----- nvinfo : EIATTR_CBANK_PARAM_SIZE
	.align		4
.L_85:
        /*0058*/ 	.byte	0x03, 0x19
        /*005a*/ 	.short	0x0014


	//----- nvinfo : EIATTR_PARAM_CBANK
	.align		4
        /*005c*/ 	.byte	0x04, 0x0a
        /*005e*/ 	.short	(.L_87 - .L_86)
	.align		4
.L_86:
        /*0060*/ 	.word	index@(.nv.constant0._Z23kogge_stone_scan_kernelPfS_j)
        /*0064*/ 	.short	0x0380
        /*0066*/ 	.short	0x0014


	//----- nvinfo : EIATTR_SW_WAR
	.align		4
.L_87:
        /*0068*/ 	.byte	0x04, 0x36
        /*006a*/ 	.short	(.L_89 - .L_88)
.L_88:
        /*006c*/ 	.word	0x00000008
.L_89:


//--------------------- .nv.callgraph             --------------------------
	.section	.nv.callgraph,"",@"SHT_CUDA_CALLGRAPH"
	.align	4
	.sectionentsize	8
	.align		4
        /*0000*/ 	.word	0x00000000
	.align		4
        /*0004*/ 	.word	0xffffffff
	.align		4
        /*0008*/ 	.word	index@(_Z22brent_kung_scan_kernelPfS_j)
	.align		4
        /*000c*/ 	.word	index@(vprintf)
	.align		4
        /*0010*/ 	.word	0x00000000
	.align		4
        /*0014*/ 	.word	0xfffffffe
	.align		4
        /*0018*/ 	.word	0x00000000
	.align		4
        /*001c*/ 	.word	0xfffffffd
	.align		4
        /*0020*/ 	.word	0x00000000
	.align		4
        /*0024*/ 	.word	0xfffffffc


//--------------------- .nv.constant4             --------------------------
	.section	.nv.constant4,"a",@progbits
	.align	8
	.align		8
.nv.constant4:
        /*0000*/ 	.dword	$str
	.align		8
        /*0008*/ 	.dword	$str$1
	.align		8
        /*0010*/ 	.dword	$str$2
	.align		8
        /*0018*/ 	.dword	$str$3
	.align		8
        /*0020*/ 	.dword	vprintf


//--------------------- .text._Z24three_phases_scan_kernelPfS_j --------------------------
	.section	.text._Z24three_phases_scan_kernelPfS_j,"ax",@progbits
	.align	128
        .global         _Z24three_phases_scan_kernelPfS_j
        .type           _Z24three_phases_scan_kernelPfS_j,@function
        .size           _Z24three_phases_scan_kernelPfS_j,(.L_x_61 - _Z24three_phases_scan_kernelPfS_j)
        .other          _Z24three_phases_scan_kernelPfS_j,@"STO_CUDA_ENTRY STV_DEFAULT"
_Z24three_phases_scan_kernelPfS_j:
.text._Z24three_phases_scan_kernelPfS_j:
[----:B------:R-:W-:Y:S01]  /*0000*/  LDC R1, c[0x0][0x37c] ;  /* 0x0000df00ff017b82 */ /* 0x000fe20000000800 */
[----:B------:R-:W0:Y:S07]  /*0010*/  S2R R3, SR_TID.X ;  /* 0x0000000000037919 */ /* 0x000e2e0000002100 */
[----:B------:R-:W0:Y:S01]  /*0020*/  LDC.64 R6, c[0x0][0x380] ;  /* 0x0000e000ff067b82 */ /* 0x000e220000000a00 */
[----:B------:R-:W1:Y:S07]  /*0030*/  LDCU.64 UR8, c[0x0][0x358] ;  /* 0x00006b00ff0877ac */ /* 0x000e6e0008000a00 */
[----:B------:R-:W2:Y:S01]  /*0040*/  LDC R0, c[0x0][0x360] ;  /* 0x0000d800ff007b82 */ /* 0x000ea20000000800 */
[----:B0-----:R-:W-:-:S04]  /*0050*/  IMAD.WIDE.U32 R6, R3, 0x4, R6 ;  /* 0x0000000403067825 */ /* 0x001fc800078e0006 */
[C---:B--2---:R-:W-:Y:S02]  /*0060*/  IMAD.WIDE R8, R0.reuse, 0x4, R6 ;  /* 0x0000000400087825 */ /* 0x044fe400078e0206 */
[----:B-1----:R-:W2:Y:S04]  /*0070*/  LDG.E R7, desc[UR8][R6.64] ;  /* 0x0000000806077981 */ /* 0x002ea8000c1e1900 */
[----:B------:R0:W3:Y:S01]  /*0080*/  LDG.E R9, desc[UR8][R8.64] ;  /* 0x0000000808097981 */ /* 0x0000e2000c1e1900 */
[----:B------:R-:W1:Y:S01]  /*0090*/  S2UR UR5, SR_CgaCtaId ;  /* 0x00000000000579c3 */ /* 0x000e620000008800 */
[----:B------:R-:W-:Y:S01]  /*00a0*/  VIADD R2, R3, 0xffffffff ;  /* 0xffffffff03027836 */ /* 0x000fe20000000000 */
[----:B------:R-:W-:Y:S01]  /*00b0*/  UMOV UR4, 0x400 ;  /* 0x0000040000047882 */ /* 0x000fe20000000000 */
[----:B------:R-:W-:-:S03]  /*00c0*/  IMAD.IADD R5, R0, 0x1, R3 ;  /* 0x0000000100057824 */ /* 0x000fc600078e0203 */
[----:B------:R-:W-:Y:S02]  /*00d0*/  LOP3.LUT R2, R2, R3, RZ, 0x3c, !PT ;  /* 0x0000000302027212 */ /* 0x000fe400078e3cff */
[----:B0-----:R-:W-:Y:S02]  /*00e0*/  IADD3 R8, PT, PT, R5, -0x1, RZ ;  /* 0xffffffff05087810 */ /* 0x001fe40007ffe0ff */
[----:B------:R-:W-:Y:S02]  /*00f0*/  ISETP.NE.AND P0, PT, R2, 0x1, PT ;  /* 0x000000010200780c */ /* 0x000fe40003f05270 */
[----:B------:R-:W-:Y:S02]  /*0100*/  LOP3.LUT R8, R8, R5, RZ, 0x3c, !PT ;  /* 0x0000000508087212 */ /* 0x000fe400078e3cff */
[C---:B------:R-:W-:Y:S02]  /*0110*/  ISETP.EQ.OR P0, PT, R3.reuse, RZ, P0 ;  /* 0x000000ff0300720c */ /* 0x040fe40000702670 */
[----:B------:R-:W-:Y:S01]  /*0120*/  ISETP.NE.AND P1, PT, R8, 0x1, PT ;  /* 0x000000010800780c */ /* 0x000fe20003f25270 */
[----:B-1----:R-:W-:Y:S01]  /*0130*/  ULEA UR4, UR5, UR4, 0x18 ;  /* 0x0000000405047291 */ /* 0x002fe2000f8ec0ff */
[----:B------:R-:W0:Y:S05]  /*0140*/  LDCU UR5, c[0x0][0x390] ;  /* 0x00007200ff0577ac */ /* 0x000e2a0008000800 */
[----:B------:R-:W-:-:S04]  /*0150*/  LEA R4, R3, UR4, 0x2 ;  /* 0x0000000403047c11 */ /* 0x000fc8000f8e10ff */
[----:B------:R-:W-:Y:S01]  /*0160*/  LEA R10, R3, R4, 0x2 ;  /* 0x00000004030a7211 */ /* 0x000fe200078e10ff */
[----:B------:R-:W-:Y:S01]  /*0170*/  IMAD R2, R0, 0x4, R4 ;  /* 0x0000000400027824 */ /* 0x000fe200078e0204 */
[----:B0-----:R-:W-:Y:S02]  /*0180*/  ULEA UR4, UR5, UR4, 0x2 ;  /* 0x0000000405047291 */ /* 0x001fe4000f8e10ff */
[----:B------:R-:W-:Y:S01]  /*0190*/  UISETP.GE.U32.AND UP0, UPT, UR5, 0x4, UPT ;  /* 0x000000040500788c */ /* 0x000fe2000bf06070 */
[----:B--2---:R-:W-:Y:S04]  /*01a0*/  STS [R4], R7 ;  /* 0x0000000704007388 */ /* 0x004fe80000000800 */
[----:B---3--:R-:W-:Y:S04]  /*01b0*/  STS [R2], R9 ;  /* 0x0000000902007388 */ /* 0x008fe80000000800 */
[----:B------:R-:W0:Y:S02]  /*01c0*/  @!P0 LDS R6, [R4+-0x4] ;  /* 0xfffffc0004068984 */ /* 0x000e240000000800 */
[----:B0-----:R-:W-:Y:S01]  /*01d0*/  @!P0 FADD R5, R7, R6 ;  /* 0x0000000607058221 */ /* 0x001fe20000000000 */
[----:B------:R-:W-:-:S04]  /*01e0*/  IMAD.SHL.U32 R7, R3, 0x2, RZ ;  /* 0x0000000203077824 */ /* 0x000fc800078e00ff */
[----:B------:R0:W-:Y:S01]  /*01f0*/  @!P0 STS [R4], R5 ;  /* 0x0000000504008388 */ /* 0x0001e20000000800 */
[----:B------:R-:W-:-:S03]  /*0200*/  VIADD R8, R7, 0x1 ;  /* 0x0000000107087836 */ /* 0x000fc60000000000 */
[----:B------:R-:W1:Y:S02]  /*0210*/  @!P1 LDS R6, [R2+-0x4] ;  /* 0xfffffc0002069984 */ /* 0x000e640000000800 */
[----:B------:R-:W-:Y:S02]  /*0220*/  ISETP.GE.U32.AND P0, PT, R8, UR5, PT ;  /* 0x0000000508007c0c */ /* 0x000fe4000bf06070 */
[----:B0-----:R-:W-:Y:S01]  /*0230*/  LEA R5, R3, UR4, 0x2 ;  /* 0x0000000403057c11 */ /* 0x001fe2000f8e10ff */
[----:B-1----:R-:W-:-:S05]  /*0240*/  @!P1 FADD R9, R9, R6 ;  /* 0x0000000609099221 */ /* 0x002fca0000000000 */
[----:B------:R-:W-:Y:S01]  /*0250*/  @!P1 STS [R2], R9 ;  /* 0x0000000902009388 */ /* 0x000fe20000000800 */
[----:B------:R-:W-:Y:S06]  /*0260*/  BAR.SYNC.DEFER_BLOCKING 0x0 ;  /* 0x0000000000007b1d */ /* 0x000fec0000010000 */
[----:B------:R-:W0:Y:S04]  /*0270*/  @!P0 LDS R6, [R10+0x4] ;  /* 0x000004000a068984 */ /* 0x000e280000000800 */
[----:B0-----:R0:W-:Y:S01]  /*0280*/  @!P0 STS [R5], R6 ;  /* 0x0000000605008388 */ /* 0x0011e20000000800 */
[----:B------:R-:W-:Y:S06]  /*0290*/  BAR.SYNC.DEFER_BLOCKING 0x0 ;  /* 0x0000000000007b1d */ /* 0x000fec0000010000 */
[----:B------:R-:W-:Y:S05]  /*02a0*/  BRA.U !UP0, `(.L_x_0) ;  /* 0x0000000108387547 */ /* 0x000fea000b800000 */
[----:B------:R-:W-:Y:S01]  /*02b0*/  USHF.R.U32.HI UR5, URZ, 0x1, UR5 ;  /* 0x00000001ff057899 */ /* 0x000fe20008011605 */
[----:B------:R-:W-:-:S11]  /*02c0*/  UMOV UR6, 0x1 ;  /* 0x0000000100067882 */ /* 0x000fd60000000000 */
.L_x_1:
[----:B------:R-:W-:Y:S01]  /*02d0*/  BAR.SYNC.DEFER_BLOCKING 0x0 ;  /* 0x0000000000007b1d */ /* 0x000fe20000010000 */
[----:B------:R-:W-:-:S13]  /*02e0*/  ISETP.GE.U32.AND P0, PT, R3, UR6, PT ;  /* 0x0000000603007c0c */ /* 0x000fda000bf06070 */
[----:B0-----:R-:W-:Y:S01]  /*02f0*/  @P0 VIADD R6, R3, -UR6 ;  /* 0x8000000603060c36 */ /* 0x001fe20008000000 */
[----:B------:R-:W-:-:S04]  /*0300*/  USHF.L.U32 UR6, UR6, 0x1, URZ ;  /* 0x0000000106067899 */ /* 0x000fc800080006ff */
[----:B------:R-:W-:Y:S01]  /*0310*/  @P0 LEA R9, R6, UR4, 0x2 ;  /* 0x0000000406090c11 */ /* 0x000fe2000f8e10ff */
[----:B------:R-:W-:Y:S01]  /*0320*/  UISETP.GE.U32.AND UP0, UPT, UR6, UR5, UPT ;  /* 0x000000050600728c */ /* 0x000fe2000bf06070 */
[----:B------:R-:W-:Y:S04]  /*0330*/  @P0 LDS R6, [R5] ;  /* 0x0000000005060984 */ /* 0x000fe80000000800 */
[----:B------:R-:W0:Y:S02]  /*0340*/  @P0 LDS R9, [R9] ;  /* 0x0000000009090984 */ /* 0x000e240000000800 */
[----:B01----:R-:W-:Y:S01]  /*0350*/  @P0 FADD R12, R6, R9 ;  /* 0x00000009060c0221 */ /* 0x003fe20000000000 */
[----:B------:R-:W-:Y:S06]  /*0360*/  BAR.SYNC.DEFER_BLOCKING 0x0 ;  /* 0x0000000000007b1d */ /* 0x000fec0000010000 */
[----:B------:R1:W-:Y:S01]  /*0370*/  @P0 STS [R5], R12 ;  /* 0x0000000c05000388 */ /* 0x0003e20000000800 */
[----:B------:R-:W-:Y:S05]  /*0380*/  BRA.U !UP0, `(.L_x_1) ;  /* 0xfffffffd08d07547 */ /* 0x000fea000b83ffff */
.L_x_0:
[----:B------:R-:W2:Y:S01]  /*0390*/  LDCU UR5, c[0x0][0x390] ;  /* 0x00007200ff0577ac */ /* 0x000ea20008000800 */
[----:B------:R-:W-:Y:S01]  /*03a0*/  BAR.SYNC.DEFER_BLOCKING 0x0 ;  /* 0x0000000000007b1d */ /* 0x000fe20000010000 */
[----:B------:R-:W-:-:S04]  /*03b0*/  ISETP.NE.AND P0, PT, R3, RZ, PT ;  /* 0x000000ff0300720c */ /* 0x000fc80003f05270 */
[----:B--2---:R-:W-:Y:S02]  /*03c0*/  ISETP.GE.U32.OR P1, PT, R7, UR5, !P0 ;  /* 0x0000000507007c0c */ /* 0x004fe4000c726470 */
[----:B------:R-:W-:-:S11]  /*03d0*/  ISETP.GE.U32.OR P0, PT, R8, UR5, !P0 ;  /* 0x0000000508007c0c */ /* 0x000fd6000c706470 */
[----:B01----:R-:W-:Y:S02]  /*03e0*/  @!P1 LDS R5, [R5+-0x4] ;  /* 0xfffffc0005059984 */ /* 0x003fe40000000800 */
[----:B------:R-:W-:Y:S02]  /*03f0*/  @!P0 SHF.L.U32 R8, R8, 0x1, RZ ;  /* 0x0000000108088819 */ /* 0x000fe400000006ff */
[----:B------:R-:W0:Y:S02]  /*0400*/  @!P1 LDS R6, [R10] ;  /* 0x000000000a069984 */ /* 0x000e240000000800 */
[----:B------:R-:W-:Y:S02]  /*0410*/  @!P0 LOP3.LUT R12, R8, 0xffc, RZ, 0xc0, !PT ;  /* 0x00000ffc080c8812 */ /* 0x000fe400078ec0ff */
[----:B------:R-:W-:Y:S01]  /*0420*/  @!P0 LDS R7, [R10+0x4] ;  /* 0x000004000a078984 */ /* 0x000fe20000000800 */
[----:B0-----:R-:W-:-:S05]  /*0430*/  @!P1 FADD R11, R5, R6 ;  /* 0x00000006050b9221 */ /* 0x001fca0000000000 */
[----:B------:R-:W-:Y:S04]  /*0440*/  @!P1 STS [R10], R11 ;  /* 0x0000000b0a009388 */ /* 0x000fe80000000800 */
[----:B------:R-:W0:Y:S02]  /*0450*/  @!P0 LDS R12, [R12+UR4+-0x4] ;  /* 0xfffffc040c0c8984 */ /* 0x000e240008000800 */
[----:B0-----:R-:W-:Y:S02]  /*0460*/  @!P0 FADD R13, R12, R7 ;  /* 0x000000070c0d8221 */ /* 0x001fe40000000000 */
[----:B------:R-:W0:Y:S03]  /*0470*/  LDC.64 R6, c[0x0][0x388] ;  /* 0x0000e200ff067b82 */ /* 0x000e260000000a00 */
[----:B------:R-:W-:Y:S05]  /*0480*/  @!P0 STS [R10+0x4], R13 ;  /* 0x0000040d0a008388 */ /* 0x000fea0000000800 */
[----:B------:R-:W-:Y:S01]  /*0490*/  BAR.SYNC.DEFER_BLOCKING 0x0 ;  /* 0x0000000000007b1d */ /* 0x000fe20000010000 */
[----:B0-----:R-:W-:-:S04]  /*04a0*/  IMAD.WIDE.U32 R6, R3, 0x4, R6 ;  /* 0x0000000403067825 */ /* 0x001fc800078e0006 */
[----:B------:R-:W-:Y:S01]  /*04b0*/  IMAD.WIDE R8, R0, 0x4, R6 ;  /* 0x0000000400087825 */ /* 0x000fe200078e0206 */
[----:B------:R-:W0:Y:S04]  /*04c0*/  LDS R5, [R4] ;  /* 0x0000000004057984 */ /* 0x000e280000000800 */
[----:B------:R-:W1:Y:S04]  /*04d0*/  LDS R15, [R2] ;  /* 0x00000000020f7984 */ /* 0x000e680000000800 */
[----:B0-----:R-:W-:Y:S04]  /*04e0*/  STG.E desc[UR8][R6.64], R5 ;  /* 0x0000000506007986 */ /* 0x001fe8000c101908 */
[----:B-1----:R-:W-:Y:S01]  /*04f0*/  STG.E desc[UR8][R8.64], R15 ;  /* 0x0000000f08007986 */ /* 0x002fe2000c101908 */
[----:B------:R-:W-:Y:S05]  /*0500*/  EXIT ;  /* 0x000000000000794d */ /* 0x000fea0003800000 */
.L_x_2:
[----:B------:R-:W-:-:S00]  /*0510*/  BRA `(.L_x_2) ;  /* 0xfffffffc00fc7947 */ /* 0x000fc0000383ffff */
[----:B------:R-:W-:-:S00]  /*0520*/  NOP ;  /* 0x0000000000007918 */ /* 0x000fc00000000000 */
        /* <DEDUP_REMOVED lines=13> */
.L_x_61:


//--------------------- .text._Z22brent_kung_scan_kernelPfS_j --------------------------
	.section	.text._Z22brent_kung_scan_kernelPfS_j,"ax",@progbits
	.align	128
        .global         _Z22brent_kung_scan_kernelPfS_j
        .type           _Z22brent_kung_scan_kernelPfS_j,@function
        .size           _Z22brent_kung_scan_kernelPfS_j,(.L_x_62 - _Z22brent_kung_scan_kernelPfS_j)
        .other          _Z22brent_kung_scan_kernelPfS_j,@"STO_CUDA_ENTRY STV_DEFAULT"
_Z22brent_kung_scan_kernelPfS_j:
.text._Z22brent_kung_scan_kernelPfS_j:
[----:B------:R-:W0:Y:S01]  /*0000*/  LDC R1, c[0x0][0x37c] ;  /* 0x0000df00ff017b82 */ /* 0x000e220000000800 */
[----:B------:R-:W1:Y:S01]  /*0010*/  S2R R6, SR_TID.X ;  /* 0x0000000000067919 */ /* 0x000e620000002100 */
[----:B------:R-:W2:Y:S06]  /*0020*/  LDCU UR7, c[0x0][0x390] ;  /* 0x00007200ff0777ac */ /* 0x000eac0008000800 */
[----:B------:R-:W3:Y:S01]  /*0030*/  S2UR UR4, SR_CgaCtaId ;  /* 0x00000000000479c3 */ /* 0x000ee20000008800 */
[----:B0-----:R-:W-:Y:S01]  /*0040*/  VIADD R1, R1, 0xfffffff8 ;  /* 0xfffffff801017836 */ /* 0x001fe20000000000 */
[----:B------:R-:W-:Y:S01]  /*0050*/  BSSY.RECONVERGENT B0, `(.L_x_3) ;  /* 0x0000014000007945 */ /* 0x000fe20003800200 */
[----:B------:R-:W0:Y:S01]  /*0060*/  LDCU UR5, c[0x0][0x2f8] ;  /* 0x00005f00ff0577ac */ /* 0x000e220008000800 */
[----:B------:R-:W4:Y:S01]  /*0070*/  LDCU UR6, c[0x0][0x2fc] ;  /* 0x00005f80ff0677ac */ /* 0x000f220008000800 */
[----:B------:R-:W-:Y:S01]  /*0080*/  UMOV UR38, 0x400 ;  /* 0x0000040000267882 */ /* 0x000fe20000000000 */
[----:B------:R-:W1:Y:S01]  /*0090*/  LDCU.64 UR36, c[0x0][0x358] ;  /* 0x00006b00ff2477ac */ /* 0x000e620008000a00 */
[----:B0-----:R-:W-:Y:S01]  /*00a0*/  IADD3 R18, P1, PT, R1, UR5, RZ ;  /* 0x0000000501127c10 */ /* 0x001fe2000ff3e0ff */
[----:B---3--:R-:W-:-:S04]  /*00b0*/  ULEA UR38, UR4, UR38, 0x18 ;  /* 0x0000002604267291 */ /* 0x008fc8000f8ec0ff */
[----:B----4-:R-:W-:Y:S02]  /*00c0*/  IMAD.X R17, RZ, RZ, UR6, P1 ;  /* 0x00000006ff117e24 */ /* 0x010fe400088e06ff */
[C---:B-1----:R-:W-:Y:S01]  /*00d0*/  IMAD.SHL.U32 R5, R6.reuse, 0x2, RZ ;  /* 0x0000000206057824 */ /* 0x042fe200078e00ff */
[----:B------:R-:W-:-:S04]  /*00e0*/  LEA R0, R6, UR38, 0x3 ;  /* 0x0000002606007c11 */ /* 0x000fc8000f8e18ff */
[----:B--2---:R-:W-:-:S13]  /*00f0*/  ISETP.GE.U32.AND P0, PT, R5, UR7, PT ;  /* 0x0000000705007c0c */ /* 0x004fda000bf06070 */
[----:B------:R-:W-:Y:S05]  /*0100*/  @P0 BRA `(.L_x_4) ;  /* 0x0000000000200947 */ /* 0x000fea0003800000 */
[----:B------:R-:W0:Y:S01]  /*0110*/  LDC.64 R2, c[0x0][0x380] ;  /* 0x0000e000ff027b82 */ /* 0x000e220000000a00 */
[----:B------:R-:W-:-:S05]  /*0120*/  VIADD R4, R5, 0x1 ;  /* 0x0000000105047836 */ /* 0x000fca0000000000 */
[----:B------:R-:W-:Y:S01]  /*0130*/  ISETP.GE.U32.AND P0, PT, R4, UR7, PT ;  /* 0x0000000704007c0c */ /* 0x000fe2000bf06070 */
[----:B0-----:R-:W-:-:S05]  /*0140*/  IMAD.WIDE.U32 R2, R5, 0x4, R2 ;  /* 0x0000000405027825 */ /* 0x001fca00078e0002 */
[----:B------:R-:W2:Y:S07]  /*0150*/  LDG.E R7, desc[UR36][R2.64] ;  /* 0x0000002402077981 */ /* 0x000eae000c1e1900 */
[----:B------:R-:W3:Y:S04]  /*0160*/  @!P0 LDG.E R9, desc[UR36][R2.64+0x4] ;  /* 0x0000042402098981 */ /* 0x000ee8000c1e1900 */
[----:B--2---:R0:W-:Y:S04]  /*0170*/  STS [R0], R7 ;  /* 0x0000000700007388 */ /* 0x0041e80000000800 */
[----:B---3--:R0:W-:Y:S02]  /*0180*/  @!P0 STS [R0+0x4], R9 ;  /* 0x0000040900008388 */ /* 0x0081e40000000800 */
.L_x_4:
[----:B------:R-:W-:Y:S05]  /*0190*/  BSYNC.RECONVERGENT B0 ;  /* 0x0000000000007941 */ /* 0x000fea0003800200 */
.L_x_3:
[----:B------:R-:W-:Y:S01]  /*01a0*/  BAR.SYNC.DEFER_BLOCKING 0x0 ;  /* 0x0000000000007b1d */ /* 0x000fe20000010000 */
[----:B0-----:R-:W-:Y:S02]  /*01b0*/  IMAD.MOV.U32 R0, RZ, RZ, 0x1 ;  /* 0x00000001ff007424 */ /* 0x001fe400078e00ff */
[----:B------:R-:W-:-:S03]  /*01c0*/  VIADD R5, R5, 0x2 ;  /* 0x0000000205057836 */ /* 0x000fc60000000000 */
[----:B------:R-:W0:Y:S01]  /*01d0*/  LDCU UR4, c[0x0][0x360] ;  /* 0x00006c00ff0477ac */ /* 0x000e220008000800 */
[----:B------:R-:W1:Y:S01]  /*01e0*/  LDCU UR5, c[0x0][0x390] ;  /* 0x00007200ff0577ac */ /* 0x000e620008000800 */
[----:B0-----:R-:W-:-:S07]  /*01f0*/  IMAD.U32 R24, RZ, RZ, UR4 ;  /* 0x00000004ff187e24 */ /* 0x001fce000f8e00ff */
.L_x_5:
[----:B------:R-:W-:-:S04]  /*0200*/  IMAD R3, R5, R0, RZ ;  /* 0x0000000005037224 */ /* 0x000fc800078e02ff */
[----:B------:R-:W-:-:S05]  /*0210*/  VIADD R2, R3, 0xffffffff ;  /* 0xffffffff03027836 */ /* 0x000fca0000000000 */
[----:B-1----:R-:W-:-:S13]  /*0220*/  ISETP.GE.U32.AND P0, PT, R2, UR5, PT ;  /* 0x0000000502007c0c */ /* 0x002fda000bf06070 */
[----:B------:R-:W-:-:S05]  /*0230*/  @!P0 IMAD.IADD R2, R3, 0x1, -R0 ;  /* 0x0000000103028824 */ /* 0x000fca00078e0a00 */
[----:B------:R-:W-:-:S05]  /*0240*/  @!P0 LEA R3, R2, UR38, 0x2 ;  /* 0x0000002602038c11 */ /* 0x000fca000f8e10ff */
[C---:B------:R-:W-:Y:S02]  /*0250*/  @!P0 IMAD R2, R0.reuse, 0x4, R3 ;  /* 0x0000000400028824 */ /* 0x040fe400078e0203 */
[----:B------:R-:W-:Y:S01]  /*0260*/  @!P0 LDS R3, [R3+-0x4] ;  /* 0xfffffc0003038984 */ /* 0x000fe20000000800 */
[----:B------:R-:W-:-:S03]  /*0270*/  IMAD.SHL.U32 R0, R0, 0x2, RZ ;  /* 0x0000000200007824 */ /* 0x000fc600078e00ff */
[----:B------:R-:W0:Y:S02]  /*0280*/  @!P0 LDS R4, [R2+-0x4] ;  /* 0xfffffc0002048984 */ /* 0x000e240000000800 */
[----:B0-----:R-:W-:-:S05]  /*0290*/  @!P0 FADD R7, R3, R4 ;  /* 0x0000000403078221 */ /* 0x001fca0000000000 */
[----:B------:R0:W-:Y:S01]  /*02a0*/  @!P0 STS [R2+-0x4], R7 ;  /* 0xfffffc0702008388 */ /* 0x0001e20000000800 */
[----:B------:R-:W-:Y:S01]  /*02b0*/  BAR.SYNC.DEFER_BLOCKING 0x0 ;  /* 0x0000000000007b1d */ /* 0x000fe20000010000 */
[----:B------:R-:W-:-:S13]  /*02c0*/  ISETP.GT.U32.AND P0, PT, R0, R24, PT ;  /* 0x000000180000720c */ /* 0x000fda0003f04070 */
[----:B0-----:R-:W-:Y:S05]  /*02d0*/  @!P0 BRA `(.L_x_5) ;  /* 0xfffffffc00c88947 */ /* 0x001fea000383ffff */
[----:B------:R-:W-:-:S13]  /*02e0*/  ISETP.NE.AND P0, PT, R6, RZ, PT ;  /* 0x000000ff0600720c */ /* 0x000fda0003f05270 */
[----:B------:R-:W-:Y:S05]  /*02f0*/  @P0 BRA `(.L_x_6) ;  /* 0x0000001800440947 */ /* 0x000fea0003800000 */
[----:B------:R-:W-:Y:S01]  /*0300*/  MOV R0, 0x20 ;  /* 0x0000002000007802 */ /* 0x000fe20000000f00 */
[----:B------:R-:W0:Y:S01]  /*0310*/  LDCU.64 UR4, c[0x4][URZ] ;  /* 0x01000000ff0477ac */ /* 0x000e220008000a00 */
[----:B------:R-:W-:Y:S02]  /*0320*/  CS2R R6, SRZ ;  /* 0x0000000000067805 */ /* 0x000fe4000001ff00 */
[----:B------:R1:W2:Y:S01]  /*0330*/  LDC.64 R2, c[0x4][R0] ;  /* 0x0100000000027b82 */ /* 0x0002a20000000a00 */
[----:B0-----:R-:W-:Y:S02]  /*0340*/  IMAD.U32 R4, RZ, RZ, UR4 ;  /* 0x00000004ff047e24 */ /* 0x001fe4000f8e00ff */
[----:B-1----:R-:W-:-:S07]  /*0350*/  IMAD.U32 R5, RZ, RZ, UR5 ;  /* 0x00000005ff057e24 */ /* 0x002fce000f8e00ff */
[----:B------:R-:W-:-:S07]  /*0360*/  LEPC R20, `(.L_x_7) ;  /* 0x000000001014794e */ /* 0x000fce0000000000 */
[----:B--2---:R-:W-:Y:S05]  /*0370*/  CALL.ABS.NOINC R2 ;  /* 0x0000000002007343 */ /* 0x004fea0003c00000 */
.L_x_7:
[----:B------:R-:W0:Y:S02]  /*0380*/  LDC R0, c[0x0][0x390] ;  /* 0x0000e400ff007b82 */ /* 0x000e240000000800 */
[----:B0-----:R-:W-:-:S13]  /*0390*/  ISETP.NE.AND P0, PT, R0, RZ, PT ;  /* 0x000000ff0000720c */ /* 0x001fda0003f05270 */
[----:B------:R-:W-:Y:S05]  /*03a0*/  @!P0 BRA `(.L_x_8) ;  /* 0x0000001400f88947 */ /* 0x000fea0003800000 */
[C---:B------:R-:W-:Y:S01]  /*03b0*/  ISETP.GE.U32.AND P0, PT, R0.reuse, 0x8, PT ;  /* 0x000000080000780c */ /* 0x040fe20003f06070 */
[----:B------:R-:W-:Y:S01]  /*03c0*/  IMAD.MOV.U32 R22, RZ, RZ, RZ ;  /* 0x000000ffff167224 */ /* 0x000fe200078e00ff */
[C---:B------:R-:W-:Y:S02]  /*03d0*/  IADD3 R25, PT, PT, R0.reuse, -0x1, RZ ;  /* 0xffffffff00197810 */ /* 0x040fe40007ffe0ff */
[----:B------:R-:W-:-:S09]  /*03e0*/  LOP3.LUT R23, R0, 0x7, RZ, 0xc0, !PT ;  /* 0x0000000700177812 */ /* 0x000fd200078ec0ff */
[----:B------:R-:W-:Y:S05]  /*03f0*/  @!P0 BRA `(.L_x_9) ;  /* 0x0000000c00248947 */ /* 0x000fea0003800000 */
[----:B------:R-:W-:Y:S01]  /*0400*/  UIADD3 UR4, UPT, UPT, UR38, 0x10, URZ ;  /* 0x0000001026047890 */ /* 0x000fe2000fffe0ff */
[----:B------:R-:W-:Y:S01]  /*0410*/  BSSY.RECONVERGENT B7, `(.L_x_9) ;  /* 0x00000c7000077945 */ /* 0x000fe20003800200 */
[----:B------:R-:W-:Y:S01]  /*0420*/  LOP3.LUT R22, R0, 0xfffffff8, RZ, 0xc0, !PT ;  /* 0xfffffff800167812 */ /* 0x000fe200078ec0ff */
[----:B------:R-:W-:-:S03]  /*0430*/  IMAD.MOV.U32 R19, RZ, RZ, RZ ;  /* 0x000000ffff137224 */ /* 0x000fc600078e00ff */
[----:B------:R-:W-:-:S07]  /*0440*/  IMAD.U32 R16, RZ, RZ, UR4 ;  /* 0x00000004ff107e24 */ /* 0x000fce000f8e00ff */
.L_x_34:
[----:B------:R-:W0:Y:S01]  /*0450*/  LDS R0, [R16+-0x10] ;  /* 0xfffff00010007984 */ /* 0x000e220000000800 */
[----:B------:R-:W-:Y:S01]  /*0460*/  MOV R26, 0x20 ;  /* 0x00000020001a7802 */ /* 0x000fe20000000f00 */
[----:B------:R-:W1:Y:S01]  /*0470*/  LDCU.64 UR4, c[0x4][0x8] ;  /* 0x01000100ff0477ac */ /* 0x000e620008000a00 */
[----:B------:R-:W-:Y:S02]  /*0480*/  IMAD.MOV.U32 R6, RZ, RZ, R18 ;  /* 0x000000ffff067224 */ /* 0x000fe400078e0012 */
[----:B------:R2:W3:Y:S01]  /*0490*/  LDC.64 R2, c[0x4][R26] ;  /* 0x010000001a027b82 */ /* 0x0004e20000000a00 */
[----:B------:R-:W-:Y:S02]  /*04a0*/  IMAD.MOV.U32 R7, RZ, RZ, R17 ;  /* 0x000000ffff077224 */ /* 0x000fe400078e0011 */
[----:B-1----:R-:W-:Y:S02]  /*04b0*/  IMAD.U32 R4, RZ, RZ, UR4 ;  /* 0x00000004ff047e24 */ /* 0x002fe4000f8e00ff */
[----:B------:R-:W-:Y:S01]  /*04c0*/  IMAD.U32 R5, RZ, RZ, UR5 ;  /* 0x00000005ff057e24 */ /* 0x000fe2000f8e00ff */
[----:B0-----:R-:W0:Y:S02]  /*04d0*/  F2F.F64.F32 R8, R0 ;  /* 0x0000000000087310 */ /* 0x001e240000201800 */
[----:B0--3--:R2:W-:Y:S04]  /*04e0*/  STL.64 [R1], R8 ;  /* 0x0000000801007387 */ /* 0x0095e80000100a00 */
[----:B------:R-:W-:-:S07]  /*04f0*/  LEPC R20, `(.L_x_10) ;  /* 0x000000001014794e */ /* 0x000fce0000000000 */
[----:B--2---:R-:W-:Y:S05]  /*0500*/  CALL.ABS.NOINC R2 ;  /* 0x0000000002007343 */ /* 0x004fea0003c00000 */
.L_x_10:
[----:B------:R-:W-:Y:S01]  /*0510*/  ISETP.GE.U32.AND P0, PT, R19, R25, PT ;  /* 0x000000191300720c */ /* 0x000fe20003f06070 */
[----:B------:R-:W-:-:S12]  /*0520*/  BSSY.RECONVERGENT B6, `(.L_x_11) ;  /* 0x0000009000067945 */ /* 0x000fd80003800200 */
[----:B------:R-:W-:Y:S05]  /*0530*/  @P0 BRA `(.L_x_12) ;  /* 0x00000000001c0947 */ /* 0x000fea0003800000 */
[----:B------:R0:W1:Y:S01]  /*0540*/  LDC.64 R2, c[0x4][R26] ;  /* 0x010000001a027b82 */ /* 0x0000620000000a00 */
[----:B------:R-:W2:Y:S01]  /*0550*/  LDCU.64 UR4, c[0x4][0x10] ;  /* 0x01000200ff0477ac */ /* 0x000ea20008000a00 */
[----:B------:R-:W-:Y:S01]  /*0560*/  CS2R R6, SRZ ;  /* 0x0000000000067805 */ /* 0x000fe2000001ff00 */
[----:B--2---:R-:W-:Y:S02]  /*0570*/  IMAD.U32 R4, RZ, RZ, UR4 ;  /* 0x00000004ff047e24 */ /* 0x004fe4000f8e00ff */
[----:B0-----:R-:W-:-:S07]  /*0580*/  IMAD.U32 R5, RZ, RZ, UR5 ;  /* 0x00000005ff057e24 */ /* 0x001fce000f8e00ff */
[----:B------:R-:W-:-:S07]  /*0590*/  LEPC R20, `(.L_x_12) ;  /* 0x000000001014794e */ /* 0x000fce0000000000 */
[----:B-1----:R-:W-:Y:S05]  /*05a0*/  CALL.ABS.NOINC R2 ;  /* 0x0000000002007343 */ /* 0x002fea0003c00000 */
.L_x_12:
[----:B------:R-:W-:Y:S05]  /*05b0*/  BSYNC.RECONVERGENT B6 ;  /* 0x0000000000067941 */ /* 0x000fea0003800200 */
.L_x_11:
[----:B------:R-:W0:Y:S01]  /*05c0*/  LDS R0, [R16+-0xc] ;  /* 0xfffff40010007984 */ /* 0x000e220000000800 */
[----:B------:R-:W-:Y:S01]  /*05d0*/  MOV R26, 0x20 ;  /* 0x00000020001a7802 */ /* 0x000fe20000000f00 */
[----:B------:R-:W1:Y:S01]  /*05e0*/  LDCU.64 UR4, c[0x4][0x8] ;  /* 0x01000100ff0477ac */ /* 0x000e620008000a00 */
[----:B------:R-:W-:Y:S01]  /*05f0*/  MOV R6, R18 ;  /* 0x0000001200067202 */ /* 0x000fe20000000f00 */
[----:B------:R-:W-:Y:S01]  /*0600*/  IMAD.MOV.U32 R7, RZ, RZ, R17 ;  /* 0x000000ffff077224 */ /* 0x000fe200078e0011 */
[----:B------:R2:W3:Y:S01]  /*0610*/  LDC.64 R2, c[0x4][R26] ;  /* 0x010000001a027b82 */ /* 0x0004e20000000a00 */
[----:B-1----:R-:W-:Y:S02]  /*0620*/  IMAD.U32 R4, RZ, RZ, UR4 ;  /* 0x00000004ff047e24 */ /* 0x002fe4000f8e00ff */
[----:B------:R-:W-:Y:S01]  /*0630*/  IMAD.U32 R5, RZ, RZ, UR5 ;  /* 0x00000005ff057e24 */ /* 0x000fe2000f8e00ff */
[----:B0-----:R-:W0:Y:S02]  /*0640*/  F2F.F64.F32 R8, R0 ;  /* 0x0000000000087310 */ /* 0x001e240000201800 */
[----:B0--3--:R2:W-:Y:S04]  /*0650*/  STL.64 [R1], R8 ;  /* 0x0000000801007387 */ /* 0x0095e80000100a00 */
[----:B------:R-:W-:-:S07]  /*0660*/  LEPC R20, `(.L_x_13) ;  /* 0x000000001014794e */ /* 0x000fce0000000000 */
[----:B--2---:R-:W-:Y:S05]  /*0670*/  CALL.ABS.NOINC R2 ;  /* 0x0000000002007343 */ /* 0x004fea0003c00000 */
.L_x_13:
[----:B------:R-:W-:Y:S01]  /*0680*/  VIADD R0, R19, 0x1 ;  /* 0x0000000113007836 */ /* 0x000fe20000000000 */
[----:B------:R-:W-:Y:S04]  /*0690*/  BSSY.RECONVERGENT B6, `(.L_x_14) ;  /* 0x000000a000067945 */ /* 0x000fe80003800200 */
[----:B------:R-:W-:-:S13]  /*06a0*/  ISETP.GE.U32.AND P0, PT, R0, R25, PT ;  /* 0x000000190000720c */ /* 0x000fda0003f06070 */
        /* <DEDUP_REMOVED lines=8> */
.L_x_15:
[----:B------:R-:W-:Y:S05]  /*0730*/  BSYNC.RECONVERGENT B6 ;  /* 0x0000000000067941 */ /* 0x000fea0003800200 */
.L_x_14:
        /* <DEDUP_REMOVED lines=12> */
.L_x_16:
        /* <DEDUP_REMOVED lines=11> */
.L_x_18:
[----:B------:R-:W-:Y:S05]  /*08b0*/  BSYNC.RECONVERGENT B6 ;  /* 0x0000000000067941 */ /* 0x000fea0003800200 */
.L_x_17:
[----:B------:R-:W0:Y:S01]  /*08c0*/  LDS R0, [R16+-0x4] ;  /* 0xfffffc0010007984 */ /* 0x000e220000000800 */
[----:B------:R-:W-:Y:S01]  /*08d0*/  MOV R26, 0x20 ;  /* 0x00000020001a7802 */ /* 0x000fe20000000f00 */
[----:B------:R-:W1:Y:S01]  /*08e0*/  LDCU.64 UR4, c[0x4][0x8] ;  /* 0x01000100ff0477ac */ /* 0x000e620008000a00 */
[----:B------:R-:W-:Y:S02]  /*08f0*/  IMAD.MOV.U32 R6, RZ, RZ, R18 ;  /* 0x000000ffff067224 */ /* 0x000fe400078e0012 */
[----:B------:R2:W3:Y:S01]  /*0900*/  LDC.64 R2, c[0x4][R26] ;  /* 0x010000001a027b82 */ /* 0x0004e20000000a00 */
[----:B------:R-:W-:Y:S01]  /*0910*/  IMAD.MOV.U32 R7, RZ, RZ, R17 ;  /* 0x000000ffff077224 */ /* 0x000fe200078e0011 */
[----:B-1----:R-:W-:Y:S01]  /*0920*/  MOV R4, UR4 ;  /* 0x0000000400047c02 */ /* 0x002fe20008000f00 */
[----:B------:R-:W-:Y:S01]  /*0930*/  IMAD.U32 R5, RZ, RZ, UR5 ;  /* 0x00000005ff057e24 */ /* 0x000fe2000f8e00ff */
[----:B0-----:R-:W0:Y:S02]  /*0940*/  F2F.F64.F32 R8, R0 ;  /* 0x0000000000087310 */ /* 0x001e240000201800 */
[----:B0--3--:R2:W-:Y:S04]  /*0950*/  STL.64 [R1], R8 ;  /* 0x0000000801007387 */ /* 0x0095e80000100a00 */
[----:B------:R-:W-:-:S07]  /*0960*/  LEPC R20, `(.L_x_19) ;  /* 0x000000001014794e */ /* 0x000fce0000000000 */
[----:B--2---:R-:W-:Y:S05]  /*0970*/  CALL.ABS.NOINC R2 ;  /* 0x0000000002007343 */ /* 0x004fea0003c00000 */
.L_x_19:
        /* <DEDUP_REMOVED lines=11> */
.L_x_21:
[----:B------:R-:W-:Y:S05]  /*0a30*/  BSYNC.RECONVERGENT B6 ;  /* 0x0000000000067941 */ /* 0x000fea0003800200 */
.L_x_20:
[----:B------:R-:W0:Y:S01]  /*0a40*/  LDS R0, [R16] ;  /* 0x0000000010007984 */ /* 0x000e220000000800 */
        /* <DEDUP_REMOVED lines=11> */
.L_x_22:
[----:B------:R-:W-:Y:S01]  /*0b00*/  VIADD R0, R19, 0x4 ;  /* 0x0000000413007836 */ /* 0x000fe20000000000 */
[----:B------:R-:W-:Y:S04]  /*0b10*/  BSSY.RECONVERGENT B6, `(.L_x_23) ;  /* 0x000000a000067945 */ /* 0x000fe80003800200 */
[----:B------:R-:W-:-:S13]  /*0b20*/  ISETP.GE.U32.AND P0, PT, R0, R25, PT ;  /* 0x000000190000720c */ /* 0x000fda0003f06070 */
[----:B------:R-:W-:Y:S05]  /*0b30*/  @P0 BRA `(.L_x_24) ;  /* 0x00000000001c0947 */ /* 0x000fea0003800000 */
[----:B------:R0:W1:Y:S01]  /*0b40*/  LDC.64 R2, c[0x4][R26] ;  /* 0x010000001a027b82 */ /* 0x0000620000000a00 */
[----:B------:R-:W2:Y:S01]  /*0b50*/  LDCU.64 UR4, c[0x4][0x10] ;  /* 0x01000200ff0477ac */ /* 0x000ea20008000a00 */
[----:B------:R-:W-:Y:S02]  /*0b60*/  CS2R R6, SRZ ;  /* 0x0000000000067805 */ /* 0x000fe4000001ff00 */
[----:B--2---:R-:W-:Y:S01]  /*0b70*/  MOV R4, UR4 ;  /* 0x0000000400047c02 */ /* 0x004fe20008000f00 */
[----:B0-----:R-:W-:-:S07]  /*0b80*/  IMAD.U32 R5, RZ, RZ, UR5 ;  /* 0x00000005ff057e24 */ /* 0x001fce000f8e00ff */
[----:B------:R-:W-:-:S07]  /*0b90*/  LEPC R20, `(.L_x_24) ;  /* 0x000000001014794e */ /* 0x000fce0000000000 */
[----:B-1----:R-:W-:Y:S05]  /*0ba0*/  CALL.ABS.NOINC R2 ;  /* 0x0000000002007343 */ /* 0x002fea0003c00000 */
.L_x_24:
[----:B------:R-:W-:Y:S05]  /*0bb0*/  BSYNC.RECONVERGENT B6 ;  /* 0x0000000000067941 */ /* 0x000fea0003800200 */
.L_x_23:
[----:B------:R-:W0:Y:S01]  /*0bc0*/  LDS R0, [R16+0x4] ;  /* 0x0000040010007984 */ /* 0x000e220000000800 */
        /* <DEDUP_REMOVED lines=11> */
.L_x_25:
        /* <DEDUP_REMOVED lines=11> */
.L_x_27:
[----:B------:R-:W-:Y:S05]  /*0d30*/  BSYNC.RECONVERGENT B6 ;  /* 0x0000000000067941 */ /* 0x000fea0003800200 */
.L_x_26:
[----:B------:R-:W0:Y:S01]  /*0d40*/  LDS R0, [R16+0x8] ;  /* 0x0000080010007984 */ /* 0x000e220000000800 */
[----:B------:R-:W-:Y:S01]  /*0d50*/  MOV R26, 0x20 ;  /* 0x00000020001a7802 */ /* 0x000fe20000000f00 */
[----:B------:R-:W1:Y:S01]  /*0d60*/  LDCU.64 UR4, c[0x4][0x8] ;  /* 0x01000100ff0477ac */ /* 0x000e620008000a00 */
[----:B------:R-:W-:Y:S01]  /*0d70*/  IMAD.MOV.U32 R6, RZ, RZ, R18 ;  /* 0x000000ffff067224 */ /* 0x000fe200078e0012 */
[----:B------:R-:W-:Y:S01]  /*0d80*/  MOV R7, R17 ;  /* 0x0000001100077202 */ /* 0x000fe20000000f00 */
[----:B------:R2:W3:Y:S01]  /*0d90*/  LDC.64 R2, c[0x4][R26] ;  /* 0x010000001a027b82 */ /* 0x0004e20000000a00 */
[----:B-1----:R-:W-:Y:S02]  /*0da0*/  IMAD.U32 R4, RZ, RZ, UR4 ;  /* 0x00000004ff047e24 */ /* 0x002fe4000f8e00ff */
[----:B------:R-:W-:Y:S01]  /*0db0*/  IMAD.U32 R5, RZ, RZ, UR5 ;  /* 0x00000005ff057e24 */ /* 0x000fe2000f8e00ff */
[----:B0-----:R-:W0:Y:S02]  /*0dc0*/  F2F.F64.F32 R8, R0 ;  /* 0x0000000000087310 */ /* 0x001e240000201800 */
[----:B0--3--:R2:W-:Y:S04]  /*0dd0*/  STL.64 [R1], R8 ;  /* 0x0000000801007387 */ /* 0x0095e80000100a00 */
[----:B------:R-:W-:-:S07]  /*0de0*/  LEPC R20, `(.L_x_28) ;  /* 0x000000001014794e */ /* 0x000fce0000000000 */
[----:B--2---:R-:W-:Y:S05]  /*0df0*/  CALL.ABS.NOINC R2 ;  /* 0x0000000002007343 */ /* 0x004fea0003c00000 */
.L_x_28:
        /* <DEDUP_REMOVED lines=11> */
.L_x_30:
[----:B------:R-:W-:Y:S05]  /*0eb0*/  BSYNC.RECONVERGENT B6 ;  /* 0x0000000000067941 */ /* 0x000fea0003800200 */
.L_x_29:
        /* <DEDUP_REMOVED lines=12> */
.L_x_31:
        /* <DEDUP_REMOVED lines=11> */
.L_x_33:
[----:B------:R-:W-:Y:S05]  /*1030*/  BSYNC.RECONVERGENT B6 ;  /* 0x0000000000067941 */ /* 0x000fea0003800200 */
.L_x_32:
[----:B------:R-:W-:Y:S01]  /*1040*/  VIADD R19, R19, 0x8 ;  /* 0x0000000813137836 */ /* 0x000fe20000000000 */
[----:B------:R-:W-:-:S04]  /*1050*/  IADD3 R16, PT, PT, R16, 0x20, RZ ;  /* 0x0000002010107810 */ /* 0x000fc80007ffe0ff */
[----:B------:R-:W-:-:S13]  /*1060*/  ISETP.NE.AND P0, PT, R19, R22, PT ;  /* 0x000000161300720c */ /* 0x000fda0003f05270 */
[----:B------:R-:W-:Y:S05]  /*1070*/  @P0 BRA `(.L_x_34) ;  /* 0xfffffff000f40947 */ /* 0x000fea000383ffff */
[----:B------:R-:W-:Y:S05]  /*1080*/  BSYNC.RECONVERGENT B7 ;  /* 0x0000000000077941 */ /* 0x000fea0003800200 */
.L_x_9:
[----:B------:R-:W-:-:S13]  /*1090*/  ISETP.NE.AND P0, PT, R23, RZ, PT ;  /* 0x000000ff1700720c */ /* 0x000fda0003f05270 */
[----:B------:R-:W-:Y:S05]  /*10a0*/  @!P0 BRA `(.L_x_8) ;  /* 0x0000000800b88947 */ /* 0x000fea0003800000 */
[----:B------:R-:W0:Y:S01]  /*10b0*/  LDC R19, c[0x0][0x390] ;  /* 0x0000e400ff137b82 */ /* 0x000e220000000800 */
[----:B------:R-:W-:Y:S02]  /*10c0*/  ISETP.GE.U32.AND P0, PT, R23, 0x4, PT ;  /* 0x000000041700780c */ /* 0x000fe40003f06070 */
[----:B0-----:R-:W-:-:S11]  /*10d0*/  LOP3.LUT R19, R19, 0x3, RZ, 0xc0, !PT ;  /* 0x0000000313137812 */ /* 0x001fd600078ec0ff */
[----:B------:R-:W-:Y:S05]  /*10e0*/  @!P0 BRA `(.L_x_35) ;  /* 0x0000000400748947 */ /* 0x000fea0003800000 */
[----:B------:R-:W-:Y:S01]  /*10f0*/  LEA R16, R22, UR38, 0x2 ;  /* 0x0000002616107c11 */ /* 0x000fe2000f8e10ff */
[----:B------:R-:W0:Y:S01]  /*1100*/  LDCU.64 UR4, c[0x4][0x8] ;  /* 0x01000100ff0477ac */ /* 0x000e220008000a00 */
[----:B------:R-:W-:Y:S01]  /*1110*/  MOV R2, 0x20 ;  /* 0x0000002000027802 */ /* 0x000fe20000000f00 */
[----:B------:R-:W-:Y:S02]  /*1120*/  IMAD.MOV.U32 R6, RZ, RZ, R18 ;  /* 0x000000ffff067224 */ /* 0x000fe400078e0012 */
[----:B------:R-:W1:Y:S01]  /*1130*/  LDS R0, [R16] ;  /* 0x0000000010007984 */ /* 0x000e620000000800 */
[----:B------:R-:W-:Y:S02]  /*1140*/  IMAD.MOV.U32 R7, RZ, RZ, R17 ;  /* 0x000000ffff077224 */ /* 0x000fe400078e0011 */
[----:B------:R-:W2:Y:S01]  /*1150*/  LDC.64 R2, c[0x4][R2] ;  /* 0x0100000002027b82 */ /* 0x000ea20000000a00 */
[----:B0-----:R-:W-:Y:S02]  /*1160*/  IMAD.U32 R4, RZ, RZ, UR4 ;  /* 0x00000004ff047e24 */ /* 0x001fe4000f8e00ff */
[----:B------:R-:W-:Y:S01]  /*1170*/  IMAD.U32 R5, RZ, RZ, UR5 ;  /* 0x00000005ff057e24 */ /* 0x000fe2000f8e00ff */
[----:B-1----:R-:W0:Y:S02]  /*1180*/  F2F.F64.F32 R8, R0 ;  /* 0x0000000000087310 */ /* 0x002e240000201800 */
[----:B0-2---:R0:W-:Y:S04]  /*1190*/  STL.64 [R1], R8 ;  /* 0x0000000801007387 */ /* 0x0051e80000100a00 */
[----:B------:R-:W-:-:S07]  /*11a0*/  LEPC R20, `(.L_x_36) ;  /* 0x000000001014794e */ /* 0x000fce0000000000 */
[----:B0-----:R-:W-:Y:S05]  /*11b0*/  CALL.ABS.NOINC R2 ;  /* 0x0000000002007343 */ /* 0x001fea0003c00000 */
.L_x_36:
[----:B------:R-:W-:-:S13]  /*11c0*/  ISETP.GE.U32.AND P0, PT, R22, R25, PT ;  /* 0x000000191600720c */ /* 0x000fda0003f06070 */
[----:B------:R-:W-:Y:S05]  /*11d0*/  @P0 BRA `(.L_x_37) ;  /* 0x0000000000200947 */ /* 0x000fea0003800000 */
[----:B------:R-:W-:Y:S01]  /*11e0*/  MOV R2, 0x20 ;  /* 0x0000002000027802 */ /* 0x000fe20000000f00 */
[----:B------:R-:W0:Y:S01]  /*11f0*/  LDCU.64 UR4, c[0x4][0x10] ;  /* 0x01000200ff0477ac */ /* 0x000e220008000a00 */
[----:B------:R-:W-:-:S04]  /*1200*/  CS2R R6, SRZ ;  /* 0x0000000000067805 */ /* 0x000fc8000001ff00 */
[----:B------:R-:W1:Y:S01]  /*1210*/  LDC.64 R2, c[0x4][R2] ;  /* 0x0100000002027b82 */ /* 0x000e620000000a00 */
[----:B0-----:R-:W-:Y:S02]  /*1220*/  IMAD.U32 R4, RZ, RZ, UR4 ;  /* 0x00000004ff047e24 */ /* 0x001fe4000f8e00ff */
[----:B------:R-:W-:-:S07]  /*1230*/  IMAD.U32 R5, RZ, RZ, UR5 ;  /* 0x00000005ff057e24 */ /* 0x000fce000f8e00ff */
[----:B------:R-:W-:-:S07]  /*1240*/  LEPC R20, `(.L_x_37) ;  /* 0x000000001014794e */ /* 0x000fce0000000000 */
[----:B-1----:R-:W-:Y:S05]  /*1250*/  CALL.ABS.NOINC R2 ;  /* 0x0000000002007343 */ /* 0x002fea0003c00000 */
.L_x_37:
[----:B------:R-:W0:Y:S01]  /*1260*/  LDS R0, [R16+0x4] ;  /* 0x0000040010007984 */ /* 0x000e220000000800 */
[----:B------:R-:W-:Y:S01]  /*1270*/  MOV R2, 0x20 ;  /* 0x0000002000027802 */ /* 0x000fe20000000f00 */
[----:B------:R-:W1:Y:S01]  /*1280*/  LDCU.64 UR4, c[0x4][0x8] ;  /* 0x01000100ff0477ac */ /* 0x000e620008000a00 */
[----:B------:R-:W-:Y:S02]  /*1290*/  VIADD R26, R22, 0x1 ;  /* 0x00000001161a7836 */ /* 0x000fe40000000000 */
[----:B------:R-:W-:Y:S02]  /*12a0*/  IMAD.MOV.U32 R6, RZ, RZ, R18 ;  /* 0x000000ffff067224 */ /* 0x000fe400078e0012 */
[----:B------:R-:W2:Y:S01]  /*12b0*/  LDC.64 R2, c[0x4][R2] ;  /* 0x0100000002027b82 */ /* 0x000ea20000000a00 */
[----:B------:R-:W-:Y:S02]  /*12c0*/  IMAD.MOV.U32 R7, RZ, RZ, R17 ;  /* 0x000000ffff077224 */ /* 0x000fe400078e0011 */
[----:B-1----:R-:W-:-:S02]  /*12d0*/  IMAD.U32 R4, RZ, RZ, UR4 ;  /* 0x00000004ff047e24 */ /* 0x002fc4000f8e00ff */
[----:B------:R-:W-:Y:S01]  /*12e0*/  IMAD.U32 R5, RZ, RZ, UR5 ;  /* 0x00000005ff057e24 */ /* 0x000fe2000f8e00ff */
[----:B0-----:R-:W0:Y:S02]  /*12f0*/  F2F.F64.F32 R8, R0 ;  /* 0x0000000000087310 */ /* 0x001e240000201800 */
[----:B0-2---:R0:W-:Y:S04]  /*1300*/  STL.64 [R1], R8 ;  /* 0x0000000801007387 */ /* 0x0051e80000100a00 */
[----:B------:R-:W-:-:S07]  /*1310*/  LEPC R20, `(.L_x_38) ;  /* 0x000000001014794e */ /* 0x000fce0000000000 */
[----:B0-----:R-:W-:Y:S05]  /*1320*/  CALL.ABS.NOINC R2 ;  /* 0x0000000002007343 */ /* 0x001fea0003c00000 */
.L_x_38:
[----:B------:R-:W-:-:S13]  /*1330*/  ISETP.GE.U32.AND P0, PT, R26, R25, PT ;  /* 0x000000191a00720c */ /* 0x000fda0003f06070 */
[----:B------:R-:W-:Y:S05]  /*1340*/  @P0 BRA `(.L_x_39) ;  /* 0x0000000000200947 */ /* 0x000fea0003800000 */
[----:B------:R-:W-:Y:S01]  /*1350*/  MOV R2, 0x20 ;  /* 0x0000002000027802 */ /* 0x000fe20000000f00 */
[----:B------:R-:W0:Y:S01]  /*1360*/  LDCU.64 UR4, c[0x4][0x10] ;  /* 0x01000200ff0477ac */ /* 0x000e220008000a00 */
[----:B------:R-:W-:-:S04]  /*1370*/  CS2R R6, SRZ ;  /* 0x0000000000067805 */ /* 0x000fc8000001ff00 */
[----:B------:R-:W1:Y:S01]  /*1380*/  LDC.64 R2, c[0x4][R2] ;  /* 0x0100000002027b82 */ /* 0x000e620000000a00 */
[----:B0-----:R-:W-:Y:S01]  /*1390*/  MOV R4, UR4 ;  /* 0x0000000400047c02 */ /* 0x001fe20008000f00 */
[----:B------:R-:W-:-:S07]  /*13a0*/  IMAD.U32 R5, RZ, RZ, UR5 ;  /* 0x00000005ff057e24 */ /* 0x000fce000f8e00ff */
[----:B------:R-:W-:-:S07]  /*13b0*/  LEPC R20, `(.L_x_39) ;  /* 0x000000001014794e */ /* 0x000fce0000000000 */
[----:B-1----:R-:W-:Y:S05]  /*13c0*/  CALL.ABS.NOINC R2 ;  /* 0x0000000002007343 */ /* 0x002fea0003c00000 */
.L_x_39:
        /* <DEDUP_REMOVED lines=13> */
.L_x_40:
        /* <DEDUP_REMOVED lines=10> */
.L_x_41:
[----:B------:R-:W0:Y:S01]  /*1540*/  LDS R16, [R16+0xc] ;  /* 0x00000c0010107984 */ /* 0x000e220000000800 */
[----:B------:R-:W-:Y:S01]  /*1550*/  MOV R2, 0x20 ;  /* 0x0000002000027802 */ /* 0x000fe20000000f00 */
[----:B------:R-:W1:Y:S01]  /*1560*/  LDCU.64 UR4, c[0x4][0x8] ;  /* 0x01000100ff0477ac */ /* 0x000e620008000a00 */
[----:B------:R-:W-:Y:S01]  /*1570*/  VIADD R26, R22, 0x3 ;  /* 0x00000003161a7836 */ /* 0x000fe20000000000 */
[----:B------:R-:W-:Y:S01]  /*1580*/  MOV R6, R18 ;  /* 0x0000001200067202 */ /* 0x000fe20000000f00 */
[----:B------:R-:W-:Y:S02]  /*1590*/  IMAD.MOV.U32 R7, RZ, RZ, R17 ;  /* 0x000000ffff077224 */ /* 0x000fe400078e0011 */
[----:B------:R-:W2:Y:S01]  /*15a0*/  LDC.64 R2, c[0x4][R2] ;  /* 0x0100000002027b82 */ /* 0x000ea20000000a00 */
[----:B-1----:R-:W-:Y:S02]  /*15b0*/  IMAD.U32 R4, RZ, RZ, UR4 ;  /* 0x00000004ff047e24 */ /* 0x002fe4000f8e00ff */
[----:B------:R-:W-:Y:S01]  /*15c0*/  IMAD.U32 R5, RZ, RZ, UR5 ;  /* 0x00000005ff057e24 */ /* 0x000fe2000f8e00ff */
[----:B0-----:R-:W0:Y:S02]  /*15d0*/  F2F.F64.F32 R8, R16 ;  /* 0x0000001000087310 */ /* 0x001e240000201800 */
[----:B0-2---:R0:W-:Y:S04]  /*15e0*/  STL.64 [R1], R8 ;  /* 0x0000000801007387 */ /* 0x0051e80000100a00 */
[----:B------:R-:W-:-:S07]  /*15f0*/  LEPC R20, `(.L_x_42) ;  /* 0x000000001014794e */ /* 0x000fce0000000000 */
[----:B0-----:R-:W-:Y:S05]  /*1600*/  CALL.ABS.NOINC R2 ;  /* 0x0000000002007343 */ /* 0x001fea0003c00000 */
.L_x_42:
        /* <DEDUP_REMOVED lines=10> */
.L_x_43:
[----:B------:R-:W-:-:S07]  /*16b0*/  VIADD R22, R22, 0x4 ;  /* 0x0000000416167836 */ /* 0x000fce0000000000 */
.L_x_35:
[----:B------:R-:W-:-:S13]  /*16c0*/  ISETP.NE.AND P0, PT, R19, RZ, PT ;  /* 0x000000ff1300720c */ /* 0x000fda0003f05270 */
[----:B------:R-:W-:Y:S05]  /*16d0*/  @!P0 BRA `(.L_x_8) ;  /* 0x00000004002c8947 */ /* 0x000fea0003800000 */
[----:B------:R-:W-:-:S13]  /*16e0*/  ISETP.NE.AND P0, PT, R19, 0x1, PT ;  /* 0x000000011300780c */ /* 0x000fda0003f05270 */
        /* <DEDUP_REMOVED lines=14> */
.L_x_45:
        /* <DEDUP_REMOVED lines=10> */
.L_x_46:
[----:B------:R-:W0:Y:S01]  /*1870*/  LDS R16, [R16+0x4] ;  /* 0x0000040010107984 */ /* 0x000e220000000800 */
[----:B------:R-:W-:Y:S01]  /*1880*/  MOV R2, 0x20 ;  /* 0x0000002000027802 */ /* 0x000fe20000000f00 */
[----:B------:R-:W1:Y:S01]  /*1890*/  LDCU.64 UR4, c[0x4][0x8] ;  /* 0x01000100ff0477ac */ /* 0x000e620008000a00 */
[----:B------:R-:W-:Y:S02]  /*18a0*/  VIADD R26, R22, 0x1 ;  /* 0x00000001161a7836 */ /* 0x000fe40000000000 */
[----:B------:R-:W-:Y:S02]  /*18b0*/  IMAD.MOV.U32 R6, RZ, RZ, R18 ;  /* 0x000000ffff067224 */ /* 0x000fe400078e0012 */
[----:B------:R-:W2:Y:S01]  /*18c0*/  LDC.64 R2, c[0x4][R2] ;  /* 0x0100000002027b82 */ /* 0x000ea20000000a00 */
[----:B------:R-:W-:Y:S02]  /*18d0*/  IMAD.MOV.U32 R7, RZ, RZ, R17 ;  /* 0x000000ffff077224 */ /* 0x000fe400078e0011 */
[----:B-1----:R-:W-:Y:S01]  /*18e0*/  IMAD.U32 R4, RZ, RZ, UR4 ;  /* 0x00000004ff047e24 */ /* 0x002fe2000f8e00ff */
[----:B------:R-:W-:Y:S01]  /*18f0*/  MOV R5, UR5 ;  /* 0x0000000500057c02 */ /* 0x000fe20008000f00 */
[----:B0-----:R-:W0:Y:S02]  /*1900*/  F2F.F64.F32 R8, R16 ;  /* 0x0000001000087310 */ /* 0x001e240000201800 */
[----:B0-2---:R0:W-:Y:S04]  /*1910*/  STL.64 [R1], R8 ;  /* 0x0000000801007387 */ /* 0x0051e80000100a00 */
[----:B------:R-:W-:-:S07]  /*1920*/  LEPC R20, `(.L_x_47) ;  /* 0x000000001014794e */ /* 0x000fce0000000000 */
[----:B0-----:R-:W-:Y:S05]  /*1930*/  CALL.ABS.NOINC R2 ;  /* 0x0000000002007343 */ /* 0x001fea0003c00000 */
.L_x_47:
        /* <DEDUP_REMOVED lines=10> */
.L_x_48:
[----:B------:R-:W-:-:S07]  /*19e0*/  VIADD R22, R22, 0x2 ;  /* 0x0000000216167836 */ /* 0x000fce0000000000 */
.L_x_44:
[----:B------:R-:W0:Y:S02]  /*19f0*/  LDCU UR4, c[0x0][0x390] ;  /* 0x00007200ff0477ac */ /* 0x000e240008000800 */
[----:B0-----:R-:W-:-:S04]  /*1a00*/  ULOP3.LUT UR4, UR4, 0x1, URZ, 0xc0, !UPT ;  /* 0x0000000104047892 */ /* 0x001fc8000f8ec0ff */
[----:B------:R-:W-:-:S09]  /*1a10*/  UISETP.NE.U32.AND UP0, UPT, UR4, 0x1, UPT ;  /* 0x000000010400788c */ /* 0x000fd2000bf05070 */
[----:B------:R-:W-:Y:S05]  /*1a20*/  BRA.U UP0, `(.L_x_8) ;  /* 0x0000000100587547 */ /* 0x000fea000b800000 */
[----:B------:R-:W-:Y:S01]  /*1a30*/  LEA R0, R22, UR38, 0x2 ;  /* 0x0000002616007c11 */ /* 0x000fe2000f8e10ff */
[----:B------:R-:W0:Y:S01]  /*1a40*/  LDCU.64 UR4, c[0x4][0x8] ;  /* 0x01000100ff0477ac */ /* 0x000e220008000a00 */
[----:B------:R-:W-:Y:S01]  /*1a50*/  MOV R16, 0x20 ;  /* 0x0000002000107802 */ /* 0x000fe20000000f00 */
[----:B------:R-:W-:Y:S02]  /*1a60*/  IMAD.MOV.U32 R6, RZ, RZ, R18 ;  /* 0x000000ffff067224 */ /* 0x000fe400078e0012 */
[----:B------:R-:W-:Y:S01]  /*1a70*/  IMAD.MOV.U32 R7, RZ, RZ, R17 ;  /* 0x000000ffff077224 */ /* 0x000fe200078e0011 */
[----:B------:R-:W1:Y:S01]  /*1a80*/  LDS R0, [R0] ;  /* 0x0000000000007984 */ /* 0x000e620000000800 */
[----:B------:R2:W3:Y:S01]  /*1a90*/  LDC.64 R2, c[0x4][R16] ;  /* 0x0100000010027b82 */ /* 0x0004e20000000a00 */
[----:B0-----:R-:W-:Y:S02]  /*1aa0*/  IMAD.U32 R4, RZ, RZ, UR4 ;  /* 0x00000004ff047e24 */ /* 0x001fe4000f8e00ff */
[----:B------:R-:W-:Y:S01]  /*1ab0*/  IMAD.U32 R5, RZ, RZ, UR5 ;  /* 0x00000005ff057e24 */ /* 0x000fe2000f8e00ff */
[----:B-1----:R-:W0:Y:S02]  /*1ac0*/  F2F.F64.F32 R8, R0 ;  /* 0x0000000000087310 */ /* 0x002e240000201800 */
[----:B0--3--:R2:W-:Y:S04]  /*1ad0*/  STL.64 [R1], R8 ;  /* 0x0000000801007387 */ /* 0x0095e80000100a00 */
[----:B------:R-:W-:-:S07]  /*1ae0*/  LEPC R20, `(.L_x_49) ;  /* 0x000000001014794e */ /* 0x000fce0000000000 */
[----:B--2---:R-:W-:Y:S05]  /*1af0*/  CALL.ABS.NOINC R2 ;  /* 0x0000000002007343 */ /* 0x004fea0003c00000 */
.L_x_49:
[----:B------:R-:W-:-:S13]  /*1b00*/  ISETP.GE.U32.AND P0, PT, R22, R25, PT ;  /* 0x000000191600720c */ /* 0x000fda0003f06070 */
[----:B------:R-:W-:Y:S05]  /*1b10*/  @P0 BRA `(.L_x_8) ;  /* 0x00000000001c0947 */ /* 0x000fea0003800000 */
[----:B------:R-:W0:Y:S01]  /*1b20*/  LDC.64 R16, c[0x4][R16] ;  /* 0x0100000010107b82 */ /* 0x000e220000000a00 */
[----:B------:R-:W1:Y:S01]  /*1b30*/  LDCU.64 UR4, c[0x4][0x10] ;  /* 0x01000200ff0477ac */ /* 0x000e620008000a00 */
[----:B------:R-:W-:Y:S02]  /*1b40*/  CS2R R6, SRZ ;  /* 0x0000000000067805 */ /* 0x000fe4000001ff00 */
[----:B-1----:R-:W-:Y:S01]  /*1b50*/  MOV R4, UR4 ;  /* 0x0000000400047c02 */ /* 0x002fe20008000f00 */
[----:B------:R-:W-:-:S07]  /*1b60*/  IMAD.U32 R5, RZ, RZ, UR5 ;  /* 0x00000005ff057e24 */ /* 0x000fce000f8e00ff */
[----:B------:R-:W-:-:S07]  /*1b70*/  LEPC R20, `(.L_x_8) ;  /* 0x000000001014794e */ /* 0x000fce0000000000 */
[----:B0-----:R-:W-:Y:S05]  /*1b80*/  CALL.ABS.NOINC R16 ;  /* 0x0000000010007343 */ /* 0x001fea0003c00000 */
.L_x_8:
        /* <DEDUP_REMOVED lines=8> */
.L_x_6:
[----:B------:R-:W0:Y:S01]  /*1c10*/  S2R R6, SR_TID.X ;  /* 0x0000000000067919 */ /* 0x000e220000002100 */
[----:B------:R-:W-:Y:S01]  /*1c20*/  ISETP.GE.U32.AND P0, PT, R24, 0x2, PT ;  /* 0x000000021800780c */ /* 0x000fe20003f06070 */
[----:B------:R-:W-:Y:S05]  /*1c30*/  WARPSYNC.ALL ;  /* 0x0000000000007948 */ /* 0x000fea0003800000 */
[----:B------:R-:W-:Y:S01]  /*1c40*/  BAR.SYNC.DEFER_BLOCKING 0x0 ;  /* 0x0000000000007b1d */ /* 0x000fe20000010000 */
[----:B0-----:R-:W-:-:S06]  /*1c50*/  IMAD.SHL.U32 R9, R6, 0x2, RZ ;  /* 0x0000000206097824 */ /* 0x001fcc00078e00ff */
[----:B------:R-:W-:Y:S05]  /*1c60*/  @!P0 BRA `(.L_x_50) ;  /* 0x00000000005c8947 */ /* 0x000fea0003800000 */
[----:B------:R-:W0:Y:S02]  /*1c70*/  LDCU UR4, c[0x0][0x390] ;  /* 0x00007200ff0477ac */ /* 0x000e240008000800 */
.L_x_53:
[----:B------:R-:W-:Y:S01]  /*1c80*/  SHF.R.U32.HI R7, RZ, 0x1, R24 ;  /* 0x00000001ff077819 */ /* 0x000fe20000011618 */
[----:B------:R-:W-:Y:S01]  /*1c90*/  VIADD R2, R9, 0x2 ;  /* 0x0000000209027836 */ /* 0x000fe20000000000 */
[----:B------:R-:W-:Y:S03]  /*1ca0*/  BSSY.RECONVERGENT B0, `(.L_x_51) ;  /* 0x000000f000007945 */ /* 0x000fe60003800200 */
[----:B------:R-:W-:-:S05]  /*1cb0*/  IMAD R2, R2, R7, RZ ;  /* 0x0000000702027224 */ /* 0x000fca00078e02ff */
[----:B------:R-:W-:-:S04]  /*1cc0*/  IADD3 R0, PT, PT, R2, -0x1, R7 ;  /* 0xffffffff02007810 */ /* 0x000fc80007ffe007 */
[----:B0-----:R-:W-:-:S13]  /*1cd0*/  ISETP.GE.U32.AND P0, PT, R0, UR4, PT ;  /* 0x0000000400007c0c */ /* 0x001fda000bf06070 */
[----:B------:R-:W-:Y:S05]  /*1ce0*/  @P0 BRA `(.L_x_52) ;  /* 0x0000000000280947 */ /* 0x000fea0003800000 */
[----:B------:R-:W-:-:S05]  /*1cf0*/  IMAD.IADD R0, R2, 0x1, -R7 ;  /* 0x0000000102007824 */ /* 0x000fca00078e0a07 */
[----:B------:R-:W-:Y:S02]  /*1d00*/  LEA R3, R0, UR38, 0x2 ;  /* 0x0000002600037c11 */ /* 0x000fe4000f8e10ff */
[----:B------:R-:W-:-:S04]  /*1d10*/  LEA R0, R2, UR38, 0x2 ;  /* 0x0000002602007c11 */ /* 0x000fc8000f8e10ff */
[----:B------:R-:W0:Y:S01]  /*1d20*/  LDS R3, [R3+-0x4] ;  /* 0xfffffc0003037984 */ /* 0x000e220000000800 */
[----:B------:R-:W-:-:S03]  /*1d30*/  IMAD R4, R7, 0x4, R0 ;  /* 0x0000000407047824 */ /* 0x000fc600078e0200 */
[----:B------:R-:W-:Y:S04]  /*1d40*/  LDS R2, [R0+-0x4] ;  /* 0xfffffc0000027984 */ /* 0x000fe80000000800 */
[----:B0-----:R-:W-:Y:S04]  /*1d50*/  STS [R0+-0x4], R3 ;  /* 0xfffffc0300007388 */ /* 0x001fe80000000800 */
[----:B------:R-:W0:Y:S02]  /*1d60*/  LDS R5, [R4+-0x4] ;  /* 0xfffffc0004057984 */ /* 0x000e240000000800 */
[----:B0-----:R-:W-:-:S05]  /*1d70*/  FADD R5, R2, R5 ;  /* 0x0000000502057221 */ /* 0x001fca0000000000 */
[----:B------:R0:W-:Y:S02]  /*1d80*/  STS [R4+-0x4], R5 ;  /* 0xfffffc0504007388 */ /* 0x0001e40000000800 */
.L_x_52:
[----:B------:R-:W-:Y:S05]  /*1d90*/  BSYNC.RECONVERGENT B0 ;  /* 0x0000000000007941 */ /* 0x000fea0003800200 */
.L_x_51:
[----:B------:R-:W-:Y:S01]  /*1da0*/  BAR.SYNC.DEFER_BLOCKING 0x0 ;  /* 0x0000000000007b1d */ /* 0x000fe20000010000 */
[----:B------:R-:W-:Y:S01]  /*1db0*/  ISETP.GT.U32.AND P0, PT, R24, 0x3, PT ;  /* 0x000000031800780c */ /* 0x000fe20003f04070 */
[----:B------:R-:W-:-:S12]  /*1dc0*/  IMAD.MOV.U32 R24, RZ, RZ, R7 ;  /* 0x000000ffff187224 */ /* 0x000fd800078e0007 */
[----:B------:R-:W-:Y:S05]  /*1dd0*/  @P0 BRA `(.L_x_53) ;  /* 0xfffffffc00a80947 */ /* 0x000fea000383ffff */
.L_x_50:
[----:B------:R-:W1:Y:S02]  /*1de0*/  LDCU UR6, c[0x0][0x390] ;  /* 0x00007200ff0677ac */ /* 0x000e640008000800 */
[----:B-1----:R-:W-:-:S13]  /*1df0*/  ISETP.GE.U32.AND P0, PT, R9, UR6, PT ;  /* 0x0000000609007c0c */ /* 0x002fda000bf06070 */
[----:B------:R-:W-:Y:S05]  /*1e00*/  @P0 EXIT ;  /* 0x000000000000094d */ /* 0x000fea0003800000 */
[----:B------:R-:W1:Y:S01]  /*1e10*/  S2UR UR5, SR_CgaCtaId ;  /* 0x00000000000579c3 */ /* 0x000e620000008800 */
[----:B------:R-:W-:Y:S01]  /*1e20*/  UMOV UR4, 0x400 ;  /* 0x0000040000047882 */ /* 0x000fe20000000000 */
[----:B------:R-:W-:-:S05]  /*1e30*/  VIADD R0, R9, 0x1 ;  /* 0x0000000109007836 */ /* 0x000fca0000000000 */
[----:B------:R-:W-:Y:S01]  /*1e40*/  ISETP.GE.U32.AND P0, PT, R0, UR6, PT ;  /* 0x0000000600007c0c */ /* 0x000fe2000bf06070 */
[----:B------:R-:W2:Y:S01]  /*1e50*/  LDC.64 R2, c[0x0][0x388] ;  /* 0x0000e200ff027b82 */ /* 0x000ea20000000a00 */
[----:B-1----:R-:W-:-:S06]  /*1e60*/  ULEA UR4, UR5, UR4, 0x18 ;  /* 0x0000000405047291 */ /* 0x002fcc000f8ec0ff */
[----:B0-----:R-:W-:Y:S01]  /*1e70*/  LEA R4, R6, UR4, 0x3 ;  /* 0x0000000406047c11 */ /* 0x001fe2000f8e18ff */
[----:B--2---:R-:W-:-:S05]  /*1e80*/  IMAD.WIDE.U32 R2, R9, 0x4, R2 ;  /* 0x0000000409027825 */ /* 0x004fca00078e0002 */
[----:B------:R-:W0:Y:S04]  /*1e90*/  LDS.64 R4, [R4] ;  /* 0x0000000004047984 */ /* 0x000e280000000a00 */
[----:B0-----:R0:W-:Y:S01]  /*1ea0*/  STG.E desc[UR36][R2.64], R4 ;  /* 0x0000000402007986 */ /* 0x0011e2000c101924 */
[----:B------:R-:W-:Y:S05]  /*1eb0*/  @P0 EXIT ;  /* 0x000000000000094d */ /* 0x000fea0003800000 */
[----:B------:R-:W-:Y:S01]  /*1ec0*/  STG.E desc[UR36][R2.64+0x4], R5 ;  /* 0x0000040502007986 */ /* 0x000fe2000c101924 */
[----:B------:R-:W-:Y:S05]  /*1ed0*/  EXIT ;  /* 0x000000000000794d */ /* 0x000fea0003800000 */
.L_x_54:
        /* <DEDUP_REMOVED lines=10> */
.L_x_62:


//--------------------- .text._Z45kogge_stone_scan_kernel_with_double_bufferingPfS_j --------------------------
	.section	.text._Z45kogge_stone_scan_kernel_with_double_bufferingPfS_j,"ax",@progbits
	.align	128
        .global         _Z45kogge_stone_scan_kernel_with_double_bufferingPfS_j
        .type           _Z45kogge_stone_scan_kernel_with_double_bufferingPfS_j,@function
        .size           _Z45kogge_stone_scan_kernel_with_double_bufferingPfS_j,(.L_x_63 - _Z45kogge_stone_scan_kernel_with_double_bufferingPfS_j)
        .other          _Z45kogge_stone_scan_kernel_with_double_bufferingPfS_j,@"STO_CUDA_ENTRY STV_DEFAULT"
_Z45kogge_stone_scan_kernel_with_double_bufferingPfS_j:
.text._Z45kogge_stone_scan_kernel_with_double_bufferingPfS_j:
[----:B------:R-:W-:Y:S01]  /*0000*/  LDC R1, c[0x0][0x37c] ;  /* 0x0000df00ff017b82 */ /* 0x000fe20000000800 */
[----:B------:R-:W0:Y:S01]  /*0010*/  S2R R7, SR_TID.X ;  /* 0x0000000000077919 */ /* 0x000e220000002100 */
[----:B------:R-:W0:Y:S01]  /*0020*/  LDCU UR6, c[0x0][0x390] ;  /* 0x00007200ff0677ac */ /* 0x000e220008000800 */
[----:B------:R-:W1:Y:S01]  /*0030*/  LDCU.64 UR8, c[0x0][0x358] ;  /* 0x00006b00ff0877ac */ /* 0x000e620008000a00 */
[----:B0-----:R-:W-:-:S13]  /*0040*/  ISETP.GE.U32.AND P0, PT, R7, UR6, PT ;  /* 0x0000000607007c0c */ /* 0x001fda000bf06070 */
[----:B------:R-:W0:Y:S02]  /*0050*/  @!P0 LDC.64 R2, c[0x0][0x380] ;  /* 0x0000e000ff028b82 */ /* 0x000e240000000a00 */
[----:B0-----:R-:W-:-:S06]  /*0060*/  @!P0 IMAD.WIDE.U32 R2, R7, 0x4, R2 ;  /* 0x0000000407028825 */ /* 0x001fcc00078e0002 */
[----:B-1----:R-:W2:Y:S01]  /*0070*/  @!P0 LDG.E R2, desc[UR8][R2.64] ;  /* 0x0000000802028981 */ /* 0x002ea2000c1e1900 */
[----:B------:R-:W0:Y:S01]  /*0080*/  S2UR UR5, SR_CgaCtaId ;  /* 0x00000000000579c3 */ /* 0x000e220000008800 */
[----:B------:R-:W-:Y:S01]  /*0090*/  UMOV UR4, 0x400 ;  /* 0x0000040000047882 */ /* 0x000fe20000000000 */
[----:B------:R-:W1:Y:S02]  /*00a0*/  LDCU UR10, c[0x0][0x360] ;  /* 0x00006c00ff0a77ac */ /* 0x000e640008000800 */
[----:B-1----:R-:W-:Y:S02]  /*00b0*/  UISETP.GE.U32.AND UP0, UPT, UR10, 0x2, UPT ;  /* 0x000000020a00788c */ /* 0x002fe4000bf06070 */
[----:B0-----:R-:W-:-:S04]  /*00c0*/  ULEA UR4, UR5, UR4, 0x18 ;  /* 0x0000000405047291 */ /* 0x001fc8000f8ec0ff */
[----:B------:R-:W-:Y:S02]  /*00d0*/  ULEA UR5, UR6, UR4, 0x2 ;  /* 0x0000000406057291 */ /* 0x000fe4000f8e10ff */
[C---:B------:R-:W-:Y:S02]  /*00e0*/  @!P0 LEA R5, R7.reuse, UR4, 0x2 ;  /* 0x0000000407058c11 */ /* 0x040fe4000f8e10ff */
[----:B------:R-:W-:-:S03]  /*00f0*/  @P0 LEA R0, R7, UR4, 0x2 ;  /* 0x0000000407000c11 */ /* 0x000fc6000f8e10ff */
[----:B--2---:R0:W-:Y:S04]  /*0100*/  @!P0 STS [R5], R2 ;  /* 0x0000000205008388 */ /* 0x0041e80000000800 */
[----:B------:R0:W-:Y:S01]  /*0110*/  @P0 STS [R0], RZ ;  /* 0x000000ff00000388 */ /* 0x0001e20000000800 */
[----:B------:R-:W-:Y:S05]  /*0120*/  BRA.U !UP0, `(.L_x_55) ;  /* 0x00000001084c7547 */ /* 0x000fea000b800000 */
[----:B------:R-:W-:Y:S01]  /*0130*/  UMOV UR6, UR4 ;  /* 0x0000000400067c82 */ /* 0x000fe20008000000 */
[----:B------:R-:W-:-:S05]  /*0140*/  UMOV UR7, 0x1 ;  /* 0x0000000100077882 */ /* 0x000fca0000000000 */
.L_x_56:
[----:B------:R-:W-:Y:S01]  /*0150*/  BAR.SYNC.DEFER_BLOCKING 0x0 ;  /* 0x0000000000007b1d */ /* 0x000fe20000010000 */
[C---:B------:R-:W-:Y:S02]  /*0160*/  ISETP.GE.U32.AND P0, PT, R7.reuse, UR7, PT ;  /* 0x0000000707007c0c */ /* 0x040fe4000bf06070 */
[----:B0-----:R-:W-:-:S03]  /*0170*/  LEA R0, R7, UR6, 0x2 ;  /* 0x0000000607007c11 */ /* 0x001fc6000f8e10ff */
[----:B------:R-:W-:Y:S01]  /*0180*/  UMOV UR4, UR5 ;  /* 0x0000000500047c82 */ /* 0x000fe20008000000 */
[----:B------:R-:W-:Y:S01]  /*0190*/  UMOV UR5, UR6 ;  /* 0x0000000600057c82 */ /* 0x000fe20008000000 */
[----:B-1----:R-:W-:-:S06]  /*01a0*/  LEA R4, R7, UR4, 0x2 ;  /* 0x0000000407047c11 */ /* 0x002fcc000f8e10ff */
[----:B------:R-:W-:Y:S01]  /*01b0*/  @P0 VIADD R2, R7, -UR7 ;  /* 0x8000000707020c36 */ /* 0x000fe20008000000 */
[----:B------:R-:W-:-:S04]  /*01c0*/  USHF.L.U32 UR7, UR7, 0x1, URZ ;  /* 0x0000000107077899 */ /* 0x000fc800080006ff */
[----:B------:R-:W-:Y:S01]  /*01d0*/  @P0 LEA R2, R2, UR6, 0x2 ;  /* 0x0000000602020c11 */ /* 0x000fe2000f8e10ff */
[----:B------:R-:W-:Y:S01]  /*01e0*/  UISETP.GE.U32.AND UP0, UPT, UR7, UR10, UPT ;  /* 0x0000000a0700728c */ /* 0x000fe2000bf06070 */
[----:B------:R-:W-:Y:S01]  /*01f0*/  UMOV UR6, UR4 ;  /* 0x0000000400067c82 */ /* 0x000fe20008000000 */
[----:B------:R-:W-:Y:S04]  /*0200*/  LDS R0, [R0] ;  /* 0x0000000000007984 */ /* 0x000fe80000000800 */
[----:B------:R-:W0:Y:S02]  /*0210*/  @P0 LDS R3, [R2] ;  /* 0x0000000002030984 */ /* 0x000e240000000800 */
[----:B0-----:R-:W-:Y:S01]  /*0220*/  @P0 FADD R3, R0, R3 ;  /* 0x0000000300030221 */ /* 0x001fe20000000000 */
[----:B------:R-:W-:-:S05]  /*0230*/  @!P0 IMAD.MOV.U32 R3, RZ, RZ, R0 ;  /* 0x000000ffff038224 */ /* 0x000fca00078e0000 */
[----:B------:R1:W-:Y:S01]  /*0240*/  STS [R4], R3 ;  /* 0x0000000304007388 */ /* 0x0003e20000000800 */
[----:B------:R-:W-:Y:S05]  /*0250*/  BRA.U !UP0, `(.L_x_56) ;  /* 0xfffffffd08bc7547 */ /* 0x000fea000b83ffff */
.L_x_55:
[----:B------:R-:W2:Y:S02]  /*0260*/  LDCU UR5, c[0x0][0x390] ;  /* 0x00007200ff0577ac */ /* 0x000ea40008000800 */
[----:B--2---:R-:W-:-:S13]  /*0270*/  ISETP.GE.U32.AND P0, PT, R7, UR5, PT ;  /* 0x0000000507007c0c */ /* 0x004fda000bf06070 */
[----:B------:R-:W-:Y:S05]  /*0280*/  @P0 EXIT ;  /* 0x000000000000094d */ /* 0x000fea0003800000 */
[C---:B0-----:R-:W-:Y:S01]  /*0290*/  LEA R0, R7.reuse, UR4, 0x2 ;  /* 0x0000000407007c11 */ /* 0x041fe2000f8e10ff */
[----:B-1----:R-:W0:Y:S04]  /*02a0*/  LDC.64 R2, c[0x0][0x388] ;  /* 0x0000e200ff027b82 */ /* 0x002e280000000a00 */
[----:B------:R-:W1:Y:S01]  /*02b0*/  LDS R5, [R0] ;  /* 0x0000000000057984 */ /* 0x000e620000000800 */
[----:B0-----:R-:W-:-:S05]  /*02c0*/  IMAD.WIDE.U32 R2, R7, 0x4, R2 ;  /* 0x0000000407027825 */ /* 0x001fca00078e0002 */
[----:B-1----:R-:W-:Y:S01]  /*02d0*/  STG.E desc[UR8][R2.64], R5 ;  /* 0x0000000502007986 */ /* 0x002fe2000c101908 */
[----:B------:R-:W-:Y:S05]  /*02e0*/  EXIT ;  /* 0x000000000000794d */ /* 0x000fea0003800000 */
.L_x_57:
        /* <DEDUP_REMOVED lines=9> */
.L_x_63:


//--------------------- .text._Z23kogge_stone_scan_kernelPfS_j --------------------------
	.section	.text._Z23kogge_stone_scan_kernelPfS_j,"ax",@progbits
	.align	128
        .global         _Z23kogge_stone_scan_kernelPfS_j
        .type           _Z23kogge_stone_scan_kernelPfS_j,@function
        .size           _Z23kogge_stone_scan_kernelPfS_j,(.L_x_64 - _Z23kogge_stone_scan_kernelPfS_j)
        .other          _Z23kogge_stone_scan_kernelPfS_j,@"STO_CUDA_ENTRY STV_DEFAULT"
_Z23kogge_stone_scan_kernelPfS_j:
.text._Z23kogge_stone_scan_kernelPfS_j:
        /* <DEDUP_REMOVED lines=12> */
[----:B0-----:R-:W-:-:S06]  /*00c0*/  ULEA UR4, UR5, UR4, 0x18 ;  /* 0x0000000405047291 */ /* 0x001fcc000f8ec0ff */
[----:B------:R-:W-:-:S05]  /*00d0*/  LEA R0, R7, UR4, 0x2 ;  /* 0x0000000407007c11 */ /* 0x000fca000f8e10ff */
[----:B--2---:R0:W-:Y:S04]  /*00e0*/  @!P0 STS [R0], R3 ;  /* 0x0000000300008388 */ /* 0x0041e80000000800 */
[----:B------:R0:W-:Y:S01]  /*00f0*/  @P0 STS [R0], RZ ;  /* 0x000000ff00000388 */ /* 0x0001e20000000800 */
[----:B------:R-:W-:Y:S05]  /*0100*/  BRA.U !UP0, `(.L_x_58) ;  /* 0x0000000108347547 */ /* 0x000fea000b800000 */
[----:B------:R-:W-:-:S05]  /*0110*/  UMOV UR5, 0x1 ;  /* 0x0000000100057882 */ /* 0x000fca0000000000 */
.L_x_59:
[----:B------:R-:W-:Y:S01]  /*0120*/  BAR.SYNC.DEFER_BLOCKING 0x0 ;  /* 0x0000000000007b1d */ /* 0x000fe20000010000 */
[----:B------:R-:W-:-:S13]  /*0130*/  ISETP.GE.U32.AND P0, PT, R7, UR5, PT ;  /* 0x0000000507007c0c */ /* 0x000fda000bf06070 */
[----:B------:R-:W-:Y:S01]  /*0140*/  @P0 VIADD R2, R7, -UR5 ;  /* 0x8000000507020c36 */ /* 0x000fe20008000000 */
[----:B------:R-:W-:-:S04]  /*0150*/  USHF.L.U32 UR5, UR5, 0x1, URZ ;  /* 0x0000000105057899 */ /* 0x000fc800080006ff */
[----:B0-----:R-:W-:Y:S01]  /*0160*/  @P0 LEA R3, R2, UR4, 0x2 ;  /* 0x0000000402030c11 */ /* 0x001fe2000f8e10ff */
[----:B------:R-:W-:Y:S01]  /*0170*/  UISETP.GE.U32.AND UP0, UPT, UR5, UR8, UPT ;  /* 0x000000080500728c */ /* 0x000fe2000bf06070 */
[----:B------:R-:W-:Y:S04]  /*0180*/  @P0 LDS R2, [R0] ;  /* 0x0000000000020984 */ /* 0x000fe80000000800 */
[----:B------:R-:W0:Y:S02]  /*0190*/  @P0 LDS R3, [R3] ;  /* 0x0000000003030984 */ /* 0x000e240000000800 */
[----:B01----:R-:W-:Y:S01]  /*01a0*/  @P0 FADD R5, R2, R3 ;  /* 0x0000000302050221 */ /* 0x003fe20000000000 */
[----:B------:R-:W-:Y:S06]  /*01b0*/  BAR.SYNC.DEFER_BLOCKING 0x0 ;  /* 0x0000000000007b1d */ /* 0x000fec0000010000 */
[----:B------:R1:W-:Y:S01]  /*01c0*/  @P0 STS [R0], R5 ;  /* 0x0000000500000388 */ /* 0x0003e20000000800 */
[----:B------:R-:W-:Y:S05]  /*01d0*/  BRA.U !UP0, `(.L_x_59) ;  /* 0xfffffffd08d07547 */ /* 0x000fea000b83ffff */
.L_x_58:
[----:B------:R-:W2:Y:S02]  /*01e0*/  LDCU UR4, c[0x0][0x390] ;  /* 0x00007200ff0477ac */ /* 0x000ea40008000800 */
[----:B--2---:R-:W-:-:S13]  /*01f0*/  ISETP.GE.U32.AND P0, PT, R7, UR4, PT ;  /* 0x0000000407007c0c */ /* 0x004fda000bf06070 */
[----:B------:R-:W-:Y:S05]  /*0200*/  @P0 EXIT ;  /* 0x000000000000094d */ /* 0x000fea0003800000 */
[----:B-1----:R-:W1:Y:S01]  /*0210*/  LDS R5, [R0] ;  /* 0x0000000000057984 */ /* 0x002e620000000800 */
[----:B0-----:R-:W0:Y:S02]  /*0220*/  LDC.64 R2, c[0x0][0x388] ;  /* 0x0000e200ff027b82 */ /* 0x001e240000000a00 */
[----:B0-----:R-:W-:-:S05]  /*0230*/  IMAD.WIDE.U32 R2, R7, 0x4, R2 ;  /* 0x0000000407027825 */ /* 0x001fca00078e0002 */
[----:B-1----:R-:W-:Y:S01]  /*0240*/  STG.E desc[UR6][R2.64], R5 ;  /* 0x0000000502007986 */ /* 0x002fe2000c101906 */
[----:B------:R-:W-:Y:S05]  /*0250*/  EXIT ;  /* 0x000000000000794d */ /* 0x000fea0003800000 */
.L_x_60:
        /* <DEDUP_REMOVED lines=10> */
.L_x_64:


//--------------------- .nv.global.init           --------------------------
	.section	.nv.global.init,"aw",@progbits
.nv.global.init:
	.type		$str$2,@object
	.size		$str$2,($str$3 - $str$2)
$str$2:
        /*0000*/ 	.byte	0x2c, 0x20, 0x00
	.type		$str$3,@object
	.size		$str$3,($str$1 - $str$3)
$str$3:
        /*0003*/ 	.byte	0x5d, 0x0a, 0x00
	.type		$str$1,@object
	.size		$str$1,($str - $str$1)
$str$1:
        /*0006*/ 	.byte	0x25, 0x2e, 0x32, 0x66, 0x00
	.type		$str,@object
	.size		$str,(.L_0 - $str)
$str:
        /*000b*/ 	.byte	0x42, 0x75, 0x66, 0x66, 0x65, 0x72, 0x20, 0x61, 0x66, 0x74, 0x65, 0x72, 0x20, 0x72, 0x65, 0x64
        /*001b*/ 	.byte	0x75, 0x63, 0x74, 0x69, 0x6f, 0x6e, 0x20, 0x74, 0x72, 0x65, 0x65, 0x3a, 0x0a, 0x5b, 0x00
.L_0:


//--------------------- .nv.shared._Z24three_phases_scan_kernelPfS_j --------------------------
	.section	.nv.shared._Z24three_phases_scan_kernelPfS_j,"aw",@nobits
	.sectionflags	@""
	.align	16
	.zero		1024


//--------------------- .nv.shared.reserved.0     --------------------------
	.section	.nv.shared.reserved.0,"aw",@nobits
	.weak		__nv_reservedSMEM_offset_0_alias
	.size		__nv_reservedSMEM_offset_0_alias, 0, 64
	.other		__nv_reservedSMEM_offset_0_alias,@"STO_CUDA_RESERVED_SHARED STV_DEFAULT"
__nv_reservedSMEM_offset_0_alias:
	.zero		0
	.zero		64


//--------------------- .nv.shared._Z22brent_kung_scan_kernelPfS_j --------------------------
	.section	.nv.shared._Z22brent_kung_scan_kernelPfS_j,"aw",@nobits
	.sectionflags	@""
	.align	16
	.zero		1024


//--------------------- .nv.shared._Z45kogge_stone_scan_kernel_with_double_bufferingPfS_j --------------------------
	.section	.nv.shared._Z45kogge_stone_scan_kernel_with_double_bufferingPfS_j,"aw",@nobits
	.sectionflags	@""
	.align	16
	.zero		1024


//--------------------- .nv.shared._Z23kogge_stone_scan_kernelPfS_j --------------------------
	.section	.nv.shared._Z23kogge_stone_scan_kernelPfS_j,"aw",@nobits
	.sectionflags	@""
	.align	16
	.zero		1024


//--------------------- .nv.constant0._Z24three_phases_scan_kernelPfS_j --------------------------
	.section	.nv.constant0._Z24three_phases_scan_kernelPfS_j,"a",@progbits
	.sectionflags	@""
	.align	4
.nv.constant0._Z24three_phases_scan_kernelPfS_j:
	.zero		916


//--------------------- .nv.constant0._Z22brent_kung_scan_kernelPfS_j --------------------------
	.section	.nv.constant0._Z22brent_kung_scan_kernelPfS_j,"a",@progbits
	.sectionflags	@""
	.align	4
.nv.constant0._Z22brent_kung_scan_kernelPfS_j:
	.zero		916


//--------------------- .nv.constant0._Z45kogge_stone_scan_kernel_with_double_bufferingPfS_j --------------------------
	.section	.nv.constant0._Z45kogge_stone_scan_kernel_with_double_bufferingPfS_j,"a",@progbits
	.sectionflags	@""
	.align	4
.nv.constant0._Z45kogge_stone_scan_kernel_with_double_bufferingPfS_j:
	.zero		916


//--------------------- .nv.constant0._Z23kogge_stone_scan_kernelPfS_j --------------------------
	.section	.nv.constant0._Z23kogge_stone_scan_kernelPfS_j,"a",@progbits
	.sectionflags	@""
	.align	4
.nv.constant0._Z23kogge_stone_scan_kernelPfS_j:
	.zero		916


//--------------------- SYMBOLS --------------------------

	.type		.nv.reservedSmem.offset0,@object
	.size		.nv.reservedSmem.offset0,0x4
	.type		.nv.reservedSmem.cap,@object
	.size		.nv.reservedSmem.cap,0x4
	.type		vprintf,@function
